	.headerflags	@"EF_CUDA_TEXMODE_UNIFIED EF_CUDA_64BIT_ADDRESS EF_CUDA_SM89 EF_CUDA_VIRTUAL_SM(EF_CUDA_SM89)"
	.elftype	@"ET_EXEC"


//--------------------- .nv.info                  --------------------------
	.section	.nv.info,"",@"SHT_CUDA_INFO"
	.align	4


	//----- nvinfo : EIATTR_REGCOUNT
	.align		4
        /*0000*/ 	.byte	0x04, 0x2f
        /*0002*/ 	.short	(.L_3 - .L_2)
	.align		4
.L_2:
        /*0004*/ 	.word	index@(triton_poi_fused__unsafe_view_add_cat_cos_mul_neg_sin_split_unsqueeze_41)
        /*0008*/ 	.word	0x0000004c


	//----- nvinfo : EIATTR_FRAME_SIZE
	.align		4
.L_3:
        /*000c*/ 	.byte	0x04, 0x11
        /*000e*/ 	.short	(.L_5 - .L_4)
	.align		4
.L_4:
        /*0010*/ 	.word	index@(triton_poi_fused__unsafe_view_add_cat_cos_mul_neg_sin_split_unsqueeze_41)
        /*0014*/ 	.word	0x00000020


	//----- nvinfo : EIATTR_MIN_STACK_SIZE
	.align		4
.L_5:
        /*0018*/ 	.byte	0x04, 0x12
        /*001a*/ 	.short	(.L_7 - .L_6)
	.align		4
.L_6:
        /*001c*/ 	.word	index@(triton_poi_fused__unsafe_view_add_cat_cos_mul_neg_sin_split_unsqueeze_41)
        /*0020*/ 	.word	0x00000020
.L_7:


//--------------------- .nv.info.triton_poi_fused__unsafe_view_add_cat_cos_mul_neg_sin_split_unsqueeze_41 --------------------------
	.section	.nv.info.triton_poi_fused__unsafe_view_add_cat_cos_mul_neg_sin_split_unsqueeze_41,"",@"SHT_CUDA_INFO"
	.sectionflags	@""
	.align	4


	//----- nvinfo : EIATTR_CUDA_API_VERSION
	.align		4
        /*0000*/ 	.byte	0x04, 0x37
        /*0002*/ 	.short	(.L_9 - .L_8)
.L_8:
        /*0004*/ 	.word	0x00000080


	//----- nvinfo : EIATTR_PARAM_CBANK
	.align		4
.L_9:
        /*0008*/ 	.byte	0x04, 0x0a
        /*000a*/ 	.short	(.L_11 - .L_10)
	.align		4
.L_10:
        /*000c*/ 	.word	index@(.nv.constant0.triton_poi_fused__unsafe_view_add_cat_cos_mul_neg_sin_split_unsqueeze_41)
        /*0010*/ 	.short	0x0160
        /*0012*/ 	.short	0x0028


	//----- nvinfo : EIATTR_CBANK_PARAM_SIZE
	.align		4
.L_11:
        /*0014*/ 	.byte	0x03, 0x19
        /*0016*/ 	.short	0x0028


	//----- nvinfo : EIATTR_KPARAM_INFO
	.align		4
        /*0018*/ 	.byte	0x04, 0x17
        /*001a*/ 	.short	(.L_13 - .L_12)
.L_12:
        /*001c*/ 	.word	0x00000000
        /*0020*/ 	.short	0x0004
        /*0022*/ 	.short	0x0020
        /*0024*/ 	.byte	0x00, 0xf4, 0x21, 0x00


	//----- nvinfo : EIATTR_KPARAM_INFO
	.align		4
.L_13:
        /*0028*/ 	.byte	0x04, 0x17
        /*002a*/ 	.short	(.L_15 - .L_14)
.L_14:
        /*002c*/ 	.word	0x00000000
        /*0030*/ 	.short	0x0003
        /*0032*/ 	.short	0x0018
        /*0034*/ 	.byte	0x00, 0xf0, 0x11, 0x00


	//----- nvinfo : EIATTR_KPARAM_INFO
	.align		4
.L_15:
        /*0038*/ 	.byte	0x04, 0x17
        /*003a*/ 	.short	(.L_17 - .L_16)
.L_16:
        /*003c*/ 	.word	0x00000000
        /*0040*/ 	.short	0x0002
        /*0042*/ 	.short	0x0010
        /*0044*/ 	.byte	0x00, 0xf4, 0x21, 0x00


	//----- nvinfo : EIATTR_KPARAM_INFO
	.align		4
.L_17:
        /*0048*/ 	.byte	0x04, 0x17
        /*004a*/ 	.short	(.L_19 - .L_18)
.L_18:
        /*004c*/ 	.word	0x00000000
        /*0050*/ 	.short	0x0001
        /*0052*/ 	.short	0x0008
        /*0054*/ 	.byte	0x00, 0xf4, 0x21, 0x00


	//----- nvinfo : EIATTR_KPARAM_INFO
	.align		4
.L_19:
        /*0058*/ 	.byte	0x04, 0x17
        /*005a*/ 	.short	(.L_21 - .L_20)
.L_20:
        /*005c*/ 	.word	0x00000000
        /*0060*/ 	.short	0x0000
        /*0062*/ 	.short	0x0000
        /*0064*/ 	.byte	0x00, 0xf4, 0x21, 0x00


	//----- nvinfo : EIATTR_MAXREG_COUNT
	.align		4
.L_21:
        /*0068*/ 	.byte	0x03, 0x1b
        /*006a*/ 	.short	0x00ff


	//----- nvinfo : EIATTR_EXIT_INSTR_OFFSETS
	.align		4
        /*006c*/ 	.byte	0x04, 0x1c
        /*006e*/ 	.short	(.L_23 - .L_22)


	//   ....[0]....
.L_22:
        /*0070*/ 	.word	0x00005840


	//----- nvinfo : EIATTR_REQNTID
	.align		4
.L_23:
        /*0074*/ 	.byte	0x04, 0x10
        /*0076*/ 	.short	(.L_25 - .L_24)
.L_24:
        /*0078*/ 	.word	0x00000080
        /*007c*/ 	.word	0x00000001
        /*0080*/ 	.word	0x00000001


	//----- nvinfo : EIATTR_CRS_STACK_SIZE
	.align		4
.L_25:
        /*0084*/ 	.byte	0x04, 0x1e
        /*0086*/ 	.short	(.L_27 - .L_26)
.L_26:
        /*0088*/ 	.word	0x00000000
.L_27:


//--------------------- .nv.callgraph             --------------------------
	.section	.nv.callgraph,"",@"SHT_CUDA_CALLGRAPH"
	.align	4
	.sectionentsize	8
	.align		4
        /*0000*/ 	.word	0x00000000
	.align		4
        /*0004*/ 	.word	0xffffffff
	.align		4
        /*0008*/ 	.word	0x00000000
	.align		4
        /*000c*/ 	.word	0xfffffffe
	.align		4
        /*0010*/ 	.word	0x00000000
	.align		4
        /*0014*/ 	.word	0xfffffffd
	.align		4
        /*0018*/ 	.word	0x00000000
	.align		4
        /*001c*/ 	.word	0xfffffffc


//--------------------- .nv.rel.action            --------------------------
	.section	.nv.rel.action,"",@"SHT_CUDA_RELOCINFO"
	.align	8
	.sectionentsize	8
        /*0000*/ 	.byte	0x73, 0x00, 0x00, 0x00, 0x00, 0x00, 0x00, 0x00, 0x00, 0x00, 0x00, 0x11, 0x25, 0x00, 0x05, 0x36


//--------------------- .nv.constant4             --------------------------
	.section	.nv.constant4,"a",@progbits
	.align	8
	.align		8
.nv.constant4:
        /*0000*/ 	.dword	_$_str
	.align		8
        /*0008*/ 	.dword	__cudart_i2opi_f


//--------------------- .nv.constant2.triton_poi_fused__unsafe_view_add_cat_cos_mul_neg_sin_split_unsqueeze_41 --------------------------
	.section	.nv.constant2.triton_poi_fused__unsafe_view_add_cat_cos_mul_neg_sin_split_unsqueeze_41,"a",@progbits
	.sectionflags	@""
	.align	4
.nv.constant2.triton_poi_fused__unsafe_view_add_cat_cos_mul_neg_sin_split_unsqueeze_41:
        /*0000*/ 	.byte	0x19, 0x2d, 0x44, 0x54, 0xfb, 0x21, 0xf9, 0x3b


//--------------------- .nv.constant0.triton_poi_fused__unsafe_view_add_cat_cos_mul_neg_sin_split_unsqueeze_41 --------------------------
	.section	.nv.constant0.triton_poi_fused__unsafe_view_add_cat_cos_mul_neg_sin_split_unsqueeze_41,"a",@progbits
	.sectionflags	@""
	.align	4
.nv.constant0.triton_poi_fused__unsafe_view_add_cat_cos_mul_neg_sin_split_unsqueeze_41:
	.zero		392


//--------------------- .text.triton_poi_fused__unsafe_view_add_cat_cos_mul_neg_sin_split_unsqueeze_41 --------------------------
	.section	.text.triton_poi_fused__unsafe_view_add_cat_cos_mul_neg_sin_split_unsqueeze_41,"ax",@progbits
	.sectioninfo	@"SHI_REGISTERS=76"
	.align	128
        .global         triton_poi_fused__unsafe_view_add_cat_cos_mul_neg_sin_split_unsqueeze_41
        .type           triton_poi_fused__unsafe_view_add_cat_cos_mul_neg_sin_split_unsqueeze_41,@function
        .size           triton_poi_fused__unsafe_view_add_cat_cos_mul_neg_sin_split_unsqueeze_41,(.L_x_49 - triton_poi_fused__unsafe_view_add_cat_cos_mul_neg_sin_split_unsqueeze_41)
        .other          triton_poi_fused__unsafe_view_add_cat_cos_mul_neg_sin_split_unsqueeze_41,@"STO_CUDA_ENTRY STV_DEFAULT"
triton_poi_fused__unsafe_view_add_cat_cos_mul_neg_sin_split_unsqueeze_41:
.text.triton_poi_fused__unsafe_view_add_cat_cos_mul_neg_sin_split_unsqueeze_41:
[----:B------:R-:W-:Y:S02]  /*0000*/  IMAD.MOV.U32 R1, RZ, RZ, c[0x0][0x28] ;  /* 0x00000a00ff017624 */ /* 0x000fe400078e00ff */
[----:B------:R-:W0:Y:S01]  /*0010*/  S2R R0, SR_TID.X ;  /* 0x0000000000007919 */ /* 0x000e220000002100 */
[----:B------:R-:W-:Y:S01]  /*0020*/  IMAD.MOV.U32 R52, RZ, RZ, 0x4 ;  /* 0x00000004ff347424 */ /* 0x000fe200078e00ff */
[----:B------:R-:W-:Y:S01]  /*0030*/  ULDC.64 UR4, c[0x0][0x118] ;  /* 0x0000460000047ab9 */ /* 0x000fe20000000a00 */
[----:B------:R-:W-:Y:S01]  /*0040*/  IADD3 R1, R1, -0x20, RZ ;  /* 0xffffffe001017810 */ /* 0x000fe20007ffe0ff */
[----:B------:R-:W1:Y:S01]  /*0050*/  S2R R13, SR_CTAID.X ;  /* 0x00000000000d7919 */ /* 0x000e620000002500 */
[----:B0-----:R-:W-:Y:S01]  /*0060*/  IMAD.SHL.U32 R0, R0, 0x4, RZ ;  /* 0x0000000400007824 */ /* 0x001fe200078e00ff */
[----:B-1----:R-:W-:-:S04]  /*0070*/  SHF.R.S32.HI R3, RZ, 0x15, R13 ;  /* 0x00000015ff037819 */ /* 0x002fc8000001140d */
[----:B------:R-:W-:Y:S02]  /*0080*/  LOP3.LUT R0, R0, 0x1fc, RZ, 0xc0, !PT ;  /* 0x000001fc00007812 */ /* 0x000fe400078ec0ff */
[----:B------:R-:W-:-:S03]  /*0090*/  SGXT R3, R3, 0x1 ;  /* 0x000000010303781a */ /* 0x000fc60000000200 */
[----:B------:R-:W-:-:S05]  /*00a0*/  IMAD R13, R13, 0x400, R0 ;  /* 0x000004000d0d7824 */ /* 0x000fca00078e0200 */
[----:B------:R-:W-:Y:S02]  /*00b0*/  LEA.HI R4, R3, R13, RZ, 0x6 ;  /* 0x0000000d03047211 */ /* 0x000fe400078f30ff */
[----:B------:R-:W-:Y:S02]  /*00c0*/  IADD3 R0, R13, 0x1, RZ ;  /* 0x000000010d007810 */ /* 0x000fe40007ffe0ff */
[----:B------:R-:W-:Y:S02]  /*00d0*/  LOP3.LUT R68, R4, 0xffffffc0, RZ, 0xc0, !PT ;  /* 0xffffffc004447812 */ /* 0x000fe400078ec0ff */
[----:B------:R-:W-:Y:S02]  /*00e0*/  LEA.HI R2, R3, R0, RZ, 0x6 ;  /* 0x0000000003027211 */ /* 0x000fe400078f30ff */
[----:B------:R-:W-:Y:S01]  /*00f0*/  SHF.R.S32.HI R36, RZ, 0x6, R4 ;  /* 0x00000006ff247819 */ /* 0x000fe20000011404 */
[----:B------:R-:W-:-:S05]  /*0100*/  IMAD.IADD R68, R13, 0x1, -R68 ;  /* 0x000000010d447824 */ /* 0x000fca00078e0a44 */
[----:B------:R-:W-:-:S04]  /*0110*/  PRMT R5, R68, 0x8880, RZ ;  /* 0x0000888044057816 */ /* 0x000fc800000000ff */
[----:B------:R-:W-:-:S04]  /*0120*/  PRMT R5, R5, 0x7710, RZ ;  /* 0x0000771005057816 */ /* 0x000fc800000000ff */
[----:B------:R-:W-:Y:S02]  /*0130*/  SHF.R.U32.HI R6, RZ, 0xa, R5 ;  /* 0x0000000aff067819 */ /* 0x000fe40000011605 */
[----:B------:R-:W-:Y:S02]  /*0140*/  LOP3.LUT R5, R2, 0xffc0, RZ, 0xc0, !PT ;  /* 0x0000ffc002057812 */ /* 0x000fe400078ec0ff */
[----:B------:R-:W-:Y:S02]  /*0150*/  LOP3.LUT R7, R6, 0x1f, RZ, 0xc0, !PT ;  /* 0x0000001f06077812 */ /* 0x000fe400078ec0ff */
[C---:B------:R-:W-:Y:S01]  /*0160*/  IADD3 R2, R13.reuse, 0x2, RZ ;  /* 0x000000020d027810 */ /* 0x040fe20007ffe0ff */
[----:B------:R-:W-:Y:S01]  /*0170*/  IMAD.IADD R5, R0, 0x1, -R5 ;  /* 0x0000000100057824 */ /* 0x000fe200078e0a05 */
[----:B------:R-:W-:Y:S01]  /*0180*/  IADD3 R0, R13, 0x3, RZ ;  /* 0x000000030d007810 */ /* 0x000fe20007ffe0ff */
[----:B------:R-:W-:Y:S01]  /*0190*/  IMAD.IADD R7, R68, 0x1, R7 ;  /* 0x0000000144077824 */ /* 0x000fe200078e0207 */
[----:B------:R-:W-:-:S04]  /*01a0*/  LEA.HI R6, R3, R2, RZ, 0x6 ;  /* 0x0000000203067211 */ /* 0x000fc800078f30ff */
[----:B------:R-:W-:Y:S02]  /*01b0*/  LOP3.LUT R8, R7, 0xe0, RZ, 0xc0, !PT ;  /* 0x000000e007087812 */ /* 0x000fe400078ec0ff */
[----:B------:R-:W-:Y:S02]  /*01c0*/  LEA.HI R7, R3, R0, RZ, 0x6 ;  /* 0x0000000003077211 */ /* 0x000fe400078f30ff */
[----:B------:R-:W-:Y:S01]  /*01d0*/  LOP3.LUT R3, R6, 0xffc0, RZ, 0xc0, !PT ;  /* 0x0000ffc006037812 */ /* 0x000fe200078ec0ff */
[----:B------:R-:W-:Y:S01]  /*01e0*/  IMAD.MOV R8, RZ, RZ, -R8 ;  /* 0x000000ffff087224 */ /* 0x000fe200078e0a08 */
[----:B------:R-:W-:Y:S02]  /*01f0*/  LOP3.LUT R7, R7, 0xffc0, RZ, 0xc0, !PT ;  /* 0x0000ffc007077812 */ /* 0x000fe400078ec0ff */
[----:B------:R-:W-:Y:S01]  /*0200*/  LEA.HI R6, R36, R36, RZ, 0x6 ;  /* 0x0000002424067211 */ /* 0x000fe200078f30ff */
[----:B------:R-:W-:Y:S01]  /*0210*/  IMAD.IADD R3, R2, 0x1, -R3 ;  /* 0x0000000102037824 */ /* 0x000fe200078e0a03 */
[----:B------:R-:W-:Y:S01]  /*0220*/  PRMT R11, R8, 0x7710, RZ ;  /* 0x00007710080b7816 */ /* 0x000fe200000000ff */
[----:B------:R-:W-:Y:S01]  /*0230*/  IMAD.IADD R7, R0, 0x1, -R7 ;  /* 0x0000000100077824 */ /* 0x000fe200078e0a07 */
[----:B------:R-:W-:-:S02]  /*0240*/  PRMT R2, R5, 0x8880, RZ ;  /* 0x0000888005027816 */ /* 0x000fc400000000ff */
[----:B------:R-:W-:Y:S01]  /*0250*/  LOP3.LUT R9, R6, 0x7ffffc0, RZ, 0xc0, !PT ;  /* 0x07ffffc006097812 */ /* 0x000fe200078ec0ff */
[----:B------:R-:W-:Y:S01]  /*0260*/  IMAD.IADD R0, R68, 0x1, R11 ;  /* 0x0000000144007824 */ /* 0x000fe200078e020b */
[----:B------:R-:W-:Y:S02]  /*0270*/  PRMT R6, R3, 0x8880, RZ ;  /* 0x0000888003067816 */ /* 0x000fe400000000ff */
[----:B------:R-:W-:Y:S01]  /*0280*/  PRMT R2, R2, 0x7710, RZ ;  /* 0x0000771002027816 */ /* 0x000fe200000000ff */
[----:B------:R-:W-:Y:S01]  /*0290*/  IMAD.IADD R9, R36, 0x1, -R9 ;  /* 0x0000000124097824 */ /* 0x000fe200078e0a09 */
[----:B------:R-:W-:Y:S02]  /*02a0*/  LOP3.LUT R0, R0, 0xffff, RZ, 0xc0, !PT ;  /* 0x0000ffff00007812 */ /* 0x000fe400078ec0ff */
[----:B------:R-:W-:Y:S02]  /*02b0*/  PRMT R8, R7, 0x8880, RZ ;  /* 0x0000888007087816 */ /* 0x000fe400000000ff */
[----:B------:R-:W-:-:S02]  /*02c0*/  PRMT R10, R0, 0x8880, RZ ;  /* 0x00008880000a7816 */ /* 0x000fc400000000ff */
[----:B------:R-:W-:Y:S02]  /*02d0*/  PRMT R6, R6, 0x7710, RZ ;  /* 0x0000771006067816 */ /* 0x000fe400000000ff */
[----:B------:R-:W-:Y:S01]  /*02e0*/  SHF.R.U32.HI R0, RZ, 0xa, R2 ;  /* 0x0000000aff007819 */ /* 0x000fe20000011602 */
[----:B------:R-:W-:Y:S01]  /*02f0*/  IMAD.MOV.U32 R2, RZ, RZ, R10 ;  /* 0x000000ffff027224 */ /* 0x000fe200078e000a */
[----:B------:R-:W-:Y:S02]  /*0300*/  PRMT R8, R8, 0x7710, RZ ;  /* 0x0000771008087816 */ /* 0x000fe400000000ff */
[----:B------:R-:W-:Y:S01]  /*0310*/  SHF.R.U32.HI R6, RZ, 0xa, R6 ;  /* 0x0000000aff067819 */ /* 0x000fe20000011606 */
[----:B------:R-:W-:Y:S01]  /*0320*/  IMAD R67, R9, 0x20, R2 ;  /* 0x0000002009437824 */ /* 0x000fe200078e0202 */
[----:B------:R-:W-:Y:S02]  /*0330*/  LOP3.LUT R0, R0, 0x1f, RZ, 0xc0, !PT ;  /* 0x0000001f00007812 */ /* 0x000fe400078ec0ff */
[----:B------:R-:W-:Y:S01]  /*0340*/  SHF.R.U32.HI R8, RZ, 0xa, R8 ;  /* 0x0000000aff087819 */ /* 0x000fe20000011608 */
[----:B------:R-:W-:Y:S01]  /*0350*/  IMAD.WIDE R66, R67, R52, c[0x0][0x168] ;  /* 0x00005a0043427625 */ /* 0x000fe200078e0234 */
[----:B------:R-:W-:-:S02]  /*0360*/  LOP3.LUT R6, R6, 0x1f, RZ, 0xc0, !PT ;  /* 0x0000001f06067812 */ /* 0x000fc400078ec0ff */
[----:B------:R-:W-:Y:S01]  /*0370*/  LOP3.LUT R8, R8, 0x1f, RZ, 0xc0, !PT ;  /* 0x0000001f08087812 */ /* 0x000fe200078ec0ff */
[----:B------:R-:W-:Y:S02]  /*0380*/  IMAD.IADD R0, R5, 0x1, R0 ;  /* 0x0000000105007824 */ /* 0x000fe400078e0200 */
[----:B------:R-:W-:Y:S01]  /*0390*/  IMAD.IADD R6, R3, 0x1, R6 ;  /* 0x0000000103067824 */ /* 0x000fe200078e0206 */
[----:B------:R-:W2:Y:S01]  /*03a0*/  LDG.E.EL R66, [R66.64] ;  /* 0x0000000442427981 */ /* 0x000ea2000c2e1900 */
[----:B------:R-:W-:Y:S01]  /*03b0*/  IMAD.IADD R8, R7, 0x1, R8 ;  /* 0x0000000107087824 */ /* 0x000fe200078e0208 */
[----:B------:R-:W-:Y:S02]  /*03c0*/  LOP3.LUT R0, R0, 0xe0, RZ, 0xc0, !PT ;  /* 0x000000e000007812 */ /* 0x000fe400078ec0ff */
[----:B------:R-:W-:Y:S02]  /*03d0*/  LOP3.LUT R6, R6, 0xe0, RZ, 0xc0, !PT ;  /* 0x000000e006067812 */ /* 0x000fe400078ec0ff */
[----:B------:R-:W-:Y:S01]  /*03e0*/  LOP3.LUT R8, R8, 0xe0, RZ, 0xc0, !PT ;  /* 0x000000e008087812 */ /* 0x000fe200078ec0ff */
[----:B------:R-:W-:-:S02]  /*03f0*/  IMAD.MOV R0, RZ, RZ, -R0 ;  /* 0x000000ffff007224 */ /* 0x000fc400078e0a00 */
[----:B------:R-:W-:Y:S02]  /*0400*/  IMAD.MOV R6, RZ, RZ, -R6 ;  /* 0x000000ffff067224 */ /* 0x000fe400078e0a06 */
[----:B------:R-:W-:Y:S01]  /*0410*/  IMAD.MOV R8, RZ, RZ, -R8 ;  /* 0x000000ffff087224 */ /* 0x000fe200078e0a08 */
[----:B------:R-:W-:Y:S02]  /*0420*/  PRMT R0, R0, 0x7710, RZ ;  /* 0x0000771000007816 */ /* 0x000fe400000000ff */
[----:B------:R-:W-:Y:S02]  /*0430*/  IADD3 R37, R4, 0x200, RZ ;  /* 0x0000020004257810 */ /* 0x000fe40007ffe0ff */
[----:B------:R-:W-:Y:S01]  /*0440*/  PRMT R4, R6, 0x7710, RZ ;  /* 0x0000771006047816 */ /* 0x000fe200000000ff */
[----:B------:R-:W-:Y:S01]  /*0450*/  IMAD.IADD R5, R5, 0x1, R0 ;  /* 0x0000000105057824 */ /* 0x000fe200078e0200 */
[----:B------:R-:W-:Y:S02]  /*0460*/  PRMT R6, R8, 0x7710, RZ ;  /* 0x0000771008067816 */ /* 0x000fe400000000ff */
[----:B------:R-:W-:Y:S01]  /*0470*/  SHF.R.S32.HI R37, RZ, 0x6, R37 ;  /* 0x00000006ff257819 */ /* 0x000fe20000011425 */
[----:B------:R-:W-:Y:S01]  /*0480*/  IMAD.IADD R3, R3, 0x1, R4 ;  /* 0x0000000103037824 */ /* 0x000fe200078e0204 */
[----:B------:R-:W-:Y:S01]  /*0490*/  LOP3.LUT R5, R5, 0xffff, RZ, 0xc0, !PT ;  /* 0x0000ffff05057812 */ /* 0x000fe200078ec0ff */
[----:B------:R-:W-:Y:S01]  /*04a0*/  IMAD.IADD R7, R7, 0x1, R6 ;  /* 0x0000000107077824 */ /* 0x000fe200078e0206 */
[----:B------:R-:W-:-:S02]  /*04b0*/  LEA.HI R0, R37, R37, RZ, 0x6 ;  /* 0x0000002525007211 */ /* 0x000fc400078f30ff */
[----:B------:R-:W-:Y:S02]  /*04c0*/  LOP3.LUT R3, R3, 0xffff, RZ, 0xc0, !PT ;  /* 0x0000ffff03037812 */ /* 0x000fe400078ec0ff */
[----:B------:R-:W-:Y:S02]  /*04d0*/  PRMT R5, R5, 0x8880, RZ ;  /* 0x0000888005057816 */ /* 0x000fe400000000ff */
[----:B------:R-:W-:Y:S02]  /*04e0*/  LOP3.LUT R7, R7, 0xffff, RZ, 0xc0, !PT ;  /* 0x0000ffff07077812 */ /* 0x000fe400078ec0ff */
[----:B------:R-:W-:Y:S02]  /*04f0*/  LOP3.LUT R0, R0, 0x7ffffc0, RZ, 0xc0, !PT ;  /* 0x07ffffc000007812 */ /* 0x000fe400078ec0ff */
[----:B------:R-:W-:Y:S01]  /*0500*/  PRMT R8, R3, 0x8880, RZ ;  /* 0x0000888003087816 */ /* 0x000fe200000000ff */
[----:B------:R-:W-:Y:S01]  /*0510*/  IMAD.MOV.U32 R3, RZ, RZ, R5 ;  /* 0x000000ffff037224 */ /* 0x000fe200078e0005 */
[----:B------:R-:W-:Y:S01]  /*0520*/  PRMT R12, R7, 0x8880, RZ ;  /* 0x00008880070c7816 */ /* 0x000fe200000000ff */
[----:B------:R-:W-:-:S02]  /*0530*/  IMAD.IADD R0, R37, 0x1, -R0 ;  /* 0x0000000125007824 */ /* 0x000fc400078e0a00 */
[C---:B------:R-:W-:Y:S01]  /*0540*/  IMAD R7, R9.reuse, 0x20, R8 ;  /* 0x0000002009077824 */ /* 0x040fe200078e0208 */
[C---:B------:R-:W-:Y:S01]  /*0550*/  LEA R5, R9.reuse, R3, 0x5 ;  /* 0x0000000309057211 */ /* 0x040fe200078e28ff */
[C---:B------:R-:W-:Y:S02]  /*0560*/  IMAD R45, R0.reuse, 0x20, R12 ;  /* 0x00000020002d7824 */ /* 0x040fe400078e020c */
[C---:B------:R-:W-:Y:S02]  /*0570*/  IMAD R11, R0.reuse, 0x20, R2 ;  /* 0x00000020000b7824 */ /* 0x040fe400078e0202 */
[C---:B------:R-:W-:Y:S02]  /*0580*/  IMAD R25, R0.reuse, 0x20, R3 ;  /* 0x0000002000197824 */ /* 0x040fe400078e0203 */
[----:B------:R-:W-:Y:S02]  /*0590*/  IMAD R9, R9, 0x20, R12 ;  /* 0x0000002009097824 */ /* 0x000fe400078e020c */
[----:B------:R-:W-:-:S02]  /*05a0*/  IMAD R27, R0, 0x20, R8 ;  /* 0x00000020001b7824 */ /* 0x000fc400078e0208 */
[----:B------:R-:W-:-:S04]  /*05b0*/  IMAD.WIDE R44, R45, R52, c[0x0][0x168] ;  /* 0x00005a002d2c7625 */ /* 0x000fc800078e0234 */
[-C--:B------:R-:W-:Y:S02]  /*05c0*/  IMAD.WIDE R10, R11, R52.reuse, c[0x0][0x168] ;  /* 0x00005a000b0a7625 */ /* 0x080fe400078e0234 */
[----:B------:R0:W5:Y:S02]  /*05d0*/  LDG.E.EL R44, [R44.64] ;  /* 0x000000042c2c7981 */ /* 0x000164000c2e1900 */
[-C--:B------:R-:W-:Y:S02]  /*05e0*/  IMAD.WIDE R6, R7, R52.reuse, c[0x0][0x168] ;  /* 0x00005a0007067625 */ /* 0x080fe400078e0234 */
[----:B------:R0:W5:Y:S02]  /*05f0*/  LDG.E.EL R14, [R10.64] ;  /* 0x000000040a0e7981 */ /* 0x000164000c2e1900 */
[-C--:B------:R-:W-:Y:S02]  /*0600*/  IMAD.WIDE R8, R9, R52.reuse, c[0x0][0x168] ;  /* 0x00005a0009087625 */ /* 0x080fe400078e0234 */
[----:B------:R0:W5:Y:S02]  /*0610*/  LDG.E.EL R40, [R6.64] ;  /* 0x0000000406287981 */ /* 0x000164000c2e1900 */
[----:B------:R-:W-:-:S02]  /*0620*/  IMAD.WIDE R24, R25, R52, c[0x0][0x168] ;  /* 0x00005a0019187625 */ /* 0x000fc400078e0234 */
[----:B------:R0:W5:Y:S02]  /*0630*/  LDG.E.EL R41, [R8.64] ;  /* 0x0000000408297981 */ /* 0x000164000c2e1900 */
[-C--:B------:R-:W-:Y:S02]  /*0640*/  IMAD.WIDE R26, R27, R52.reuse, c[0x0][0x168] ;  /* 0x00005a001b1a7625 */ /* 0x080fe400078e0234 */
[----:B------:R0:W5:Y:S04]  /*0650*/  LDG.E.EL R42, [R24.64] ;  /* 0x00000004182a7981 */ /* 0x000168000c2e1900 */
[----:B------:R0:W5:Y:S01]  /*0660*/  LDG.E.EL R43, [R26.64] ;  /* 0x000000041a2b7981 */ /* 0x000162000c2e1900 */
[----:B------:R-:W-:-:S05]  /*0670*/  IMAD.WIDE R4, R5, R52, c[0x0][0x168] ;  /* 0x00005a0005047625 */ /* 0x000fca00078e0234 */
[----:B------:R1:W5:Y:S01]  /*0680*/  LDG.E.EL R15, [R4.64] ;  /* 0x00000004040f7981 */ /* 0x000362000c2e1900 */
[----:B------:R-:W-:Y:S01]  /*0690*/  IMAD.WIDE R2, R13, R52, c[0x0][0x160] ;  /* 0x000058000d027625 */ /* 0x000fe200078e0234 */
[----:B------:R-:W-:Y:S04]  /*06a0*/  BSSY B0, `(.L_x_0) ;  /* 0x0000042000007945 */ /* 0x000fe80003800000 */
[----:B------:R3:W5:Y:S04]  /*06b0*/  LDG.E.128 R16, [R2.64] ;  /* 0x0000000402107981 */ /* 0x000768000c1e1d00 */
[----:B------:R3:W5:Y:S01]  /*06c0*/  LDG.E.128 R20, [R2.64+0x800] ;  /* 0x0008000402147981 */ /* 0x000762000c1e1d00 */
[----:B--2---:R-:W-:-:S06]  /*06d0*/  FMUL R0, R66, 0.63661974668502807617 ;  /* 0x3f22f98342007820 */ /* 0x004fcc0000400000 */
[----:B------:R-:W2:Y:S01]  /*06e0*/  F2I.FTZ.NTZ R0, R0 ;  /* 0x0000000000007305 */ /* 0x000ea20000213100 */
[----:B------:R-:W-:-:S05]  /*06f0*/  FADD.FTZ R70, |R66|, -RZ ;  /* 0x800000ff42467221 */ /* 0x000fca0000010200 */
[----:B------:R-:W-:Y:S02]  /*0700*/  FSETP.GE.AND P6, PT, R70, 105615, PT ;  /* 0x47ce47804600780b */ /* 0x000fe40003fc6000 */
[----:B--2---:R-:W-:-:S05]  /*0710*/  I2FP.F32.S32 R69, R0 ;  /* 0x0000000000457245 */ /* 0x004fca0000201400 */
[----:B-1----:R-:W-:-:S04]  /*0720*/  FFMA.FTZ R4, R69, -1.5707962512969970703, R66 ;  /* 0xbfc90fda45047823 */ /* 0x002fc80000010042 */
[----:B------:R-:W-:Y:S01]  /*0730*/  FFMA.FTZ R4, R69, -7.5497894158615963534e-08, R4 ;  /* 0xb3a2216845047823 */ /* 0x000fe20000010004 */
[----:B------:R-:W-:-:S03]  /*0740*/  FSETP.NEU.AND P0, PT, R70, +INF , PT ;  /* 0x7f8000004600780b */ /* 0x000fc60003f0d000 */
[----:B------:R-:W-:Y:S01]  /*0750*/  FFMA.FTZ R69, R69, -5.3903029534742383927e-15, R4 ;  /* 0xa7c234c545457823 */ /* 0x000fe20000010004 */
[----:B------:R-:W-:Y:S01]  /*0760*/  IMAD.MOV.U32 R67, RZ, RZ, R0 ;  /* 0x000000ffff437224 */ /* 0x000fe200078e0000 */
[----:B---3--:R-:W-:Y:S02]  /*0770*/  P2R R2, PR, RZ, 0x1 ;  /* 0x00000001ff027803 */ /* 0x008fe40000000000 */
[----:B------:R-:W-:Y:S01]  /*0780*/  IMAD.MOV.U32 R4, RZ, RZ, R69 ;  /* 0x000000ffff047224 */ /* 0x000fe200078e0045 */
[----:B------:R-:W-:Y:S05]  /*0790*/  @!P6 BRA `(.L_x_1) ;  /* 0x000003200000e947 */ /* 0x000fea0003800000 */
[----:B0-----:R-:W-:Y:S01]  /*07a0*/  @!P0 FMUL.FTZ R4, RZ, R66 ;  /* 0x00000042ff048220 */ /* 0x001fe20000410000 */
[----:B------:R-:W-:Y:S01]  /*07b0*/  @!P0 IMAD.MOV.U32 R0, RZ, RZ, RZ ;  /* 0x000000ffff008224 */ /* 0x000fe200078e00ff */
[----:B------:R-:W-:Y:S05]  /*07c0*/  @!P0 BRA `(.L_x_1) ;  /* 0x000002f000008947 */ /* 0x000fea0003800000 */
[----:B------:R-:W-:Y:S01]  /*07d0*/  SHF.R.U32.HI R8, RZ, 0x17, R66 ;  /* 0x00000017ff087819 */ /* 0x000fe20000011642 */
[----:B------:R-:W-:Y:S01]  /*07e0*/  IMAD.SHL.U32 R4, R66, 0x100, RZ ;  /* 0x0000010042047824 */ /* 0x000fe200078e00ff */
[----:B------:R-:W-:Y:S01]  /*07f0*/  CS2R R10, SRZ ;  /* 0x00000000000a7805 */ /* 0x000fe2000001ff00 */
[----:B------:R-:W-:Y:S01]  /*0800*/  IMAD.MOV.U32 R2, RZ, RZ, RZ ;  /* 0x000000ffff027224 */ /* 0x000fe200078e00ff */
[----:B------:R-:W-:Y:S01]  /*0810*/  LOP3.LUT R0, R8, 0xe0, RZ, 0xc0, !PT ;  /* 0x000000e008007812 */ /* 0x000fe200078ec0ff */
[----:B------:R-:W-:Y:S01]  /*0820*/  IMAD.MOV.U32 R3, RZ, RZ, R1 ;  /* 0x000000ffff037224 */ /* 0x000fe200078e0001 */
[----:B------:R-:W-:-:S02]  /*0830*/  LOP3.LUT R9, R4, 0x80000000, RZ, 0xfc, !PT ;  /* 0x8000000004097812 */ /* 0x000fc400078efcff */
[----:B------:R-:W-:-:S04]  /*0840*/  IADD3 R0, R0, -0x80, RZ ;  /* 0xffffff8000007810 */ /* 0x000fc80007ffe0ff */
[----:B------:R-:W-:Y:S02]  /*0850*/  SHF.R.U32.HI R0, RZ, 0x5, R0 ;  /* 0x00000005ff007819 */ /* 0x000fe40000011600 */
.L_x_2:
[----:B------:R-:W-:-:S04]  /*0860*/  IADD3 R6, P0, R10, c[0x4][0x8], RZ ;  /* 0x010002000a067a10 */ /* 0x000fc80007f1e0ff */
[----:B------:R-:W-:-:S05]  /*0870*/  IADD3.X R7, R11, c[0x4][0xc], RZ, P0, !PT ;  /* 0x010003000b077a10 */ /* 0x000fca00007fe4ff */
[----:B------:R-:W2:Y:S01]  /*0880*/  LDG.E.CONSTANT R6, [R6.64] ;  /* 0x0000000406067981 */ /* 0x000ea2000c1e9900 */
[----:B------:R-:W-:Y:S01]  /*0890*/  IADD3 R10, P1, R10, 0x4, RZ ;  /* 0x000000040a0a7810 */ /* 0x000fe20007f3e0ff */
[----:B------:R-:W-:Y:S02]  /*08a0*/  IMAD.MOV.U32 R4, RZ, RZ, R2 ;  /* 0x000000ffff047224 */ /* 0x000fe400078e0002 */
[----:B------:R-:W-:Y:S01]  /*08b0*/  IMAD.MOV.U32 R5, RZ, RZ, RZ ;  /* 0x000000ffff057224 */ /* 0x000fe200078e00ff */
[----:B------:R-:W-:Y:S01]  /*08c0*/  ISETP.NE.U32.AND P0, PT, R10, 0x18, PT ;  /* 0x000000180a00780c */ /* 0x000fe20003f05070 */
[----:B------:R-:W-:-:S05]  /*08d0*/  IMAD.X R11, RZ, RZ, R11, P1 ;  /* 0x000000ffff0b7224 */ /* 0x000fca00008e060b */
[----:B------:R-:W-:Y:S01]  /*08e0*/  ISETP.NE.AND.EX P0, PT, R11, RZ, PT, P0 ;  /* 0x000000ff0b00720c */ /* 0x000fe20003f05300 */
[----:B--2---:R-:W-:-:S04]  /*08f0*/  IMAD.WIDE.U32 R4, R9, R6, R4 ;  /* 0x0000000609047225 */ /* 0x004fc800078e0004 */
[----:B------:R-:W-:Y:S01]  /*0900*/  IMAD.MOV.U32 R2, RZ, RZ, R5 ;  /* 0x000000ffff027224 */ /* 0x000fe200078e0005 */
[----:B------:R0:W-:Y:S02]  /*0910*/  STL [R3], R4 ;  /* 0x0000000403007387 */ /* 0x0001e40000100800 */
[----:B0-----:R-:W-:-:S05]  /*0920*/  IADD3 R3, R3, 0x4, RZ ;  /* 0x0000000403037810 */ /* 0x001fca0007ffe0ff */
[----:B------:R-:W-:Y:S05]  /*0930*/  @P0 BRA `(.L_x_2) ;  /* 0xffffff2000000947 */ /* 0x000fea000383ffff */
[----:B------:R-:W-:Y:S01]  /*0940*/  LOP3.LUT P0, RZ, R66, 0xf800000, RZ, 0xc0, !PT ;  /* 0x0f80000042ff7812 */ /* 0x000fe2000780c0ff */
[----:B------:R-:W-:Y:S01]  /*0950*/  IMAD R9, R0, -0x4, R1 ;  /* 0xfffffffc00097824 */ /* 0x000fe200078e0201 */
[----:B------:R0:W-:Y:S04]  /*0960*/  STL [R1+0x18], R2 ;  /* 0x0000180201007387 */ /* 0x0001e80000100800 */
[----:B------:R-:W2:Y:S04]  /*0970*/  LDL R3, [R9+0x14] ;  /* 0x0000140009037983 */ /* 0x000ea80000100800 */
[----:B------:R-:W2:Y:S04]  /*0980*/  LDL R0, [R9+0x18] ;  /* 0x0000180009007983 */ /* 0x000ea80000100800 */
[----:B------:R-:W3:Y:S01]  /*0990*/  @P0 LDL R4, [R9+0x10] ;  /* 0x0000100009040983 */ /* 0x000ee20000100800 */
[----:B--2---:R-:W-:-:S02]  /*09a0*/  SHF.L.W.U32.HI R0, R3, R8, R0 ;  /* 0x0000000803007219 */ /* 0x004fc40000010e00 */
[----:B---3--:R-:W-:Y:S02]  /*09b0*/  @P0 SHF.L.W.U32.HI R3, R4, R8, R3 ;  /* 0x0000000804030219 */ /* 0x008fe40000010e03 */
[----:B------:R-:W-:Y:S02]  /*09c0*/  ISETP.GE.AND P0, PT, R66, RZ, PT ;  /* 0x000000ff4200720c */ /* 0x000fe40003f06270 */
[C-C-:B------:R-:W-:Y:S01]  /*09d0*/  SHF.L.W.U32.HI R5, R3.reuse, 0x2, R0.reuse ;  /* 0x0000000203057819 */ /* 0x140fe20000010e00 */
[----:B------:R-:W-:Y:S01]  /*09e0*/  IMAD.SHL.U32 R3, R3, 0x4, RZ ;  /* 0x0000000403037824 */ /* 0x000fe200078e00ff */
[----:B------:R-:W-:Y:S02]  /*09f0*/  SHF.R.U32.HI R0, RZ, 0x1e, R0 ;  /* 0x0000001eff007819 */ /* 0x000fe40000011600 */
[----:B------:R-:W-:Y:S02]  /*0a00*/  SHF.R.S32.HI R4, RZ, 0x1f, R5 ;  /* 0x0000001fff047819 */ /* 0x000fe40000011405 */
[----:B------:R-:W-:-:S02]  /*0a10*/  LEA.HI R0, R5, R0, RZ, 0x1 ;  /* 0x0000000005007211 */ /* 0x000fc400078f08ff */
[C---:B------:R-:W-:Y:S02]  /*0a20*/  LOP3.LUT R6, R4.reuse, R3, RZ, 0x3c, !PT ;  /* 0x0000000304067212 */ /* 0x040fe400078e3cff */
[----:B------:R-:W-:Y:S02]  /*0a30*/  LOP3.LUT R7, R4, R5, RZ, 0x3c, !PT ;  /* 0x0000000504077212 */ /* 0x000fe400078e3cff */
[----:B------:R-:W-:-:S04]  /*0a40*/  LOP3.LUT R4, R5, R66, RZ, 0x3c, !PT ;  /* 0x0000004205047212 */ /* 0x000fc800078e3cff */
[----:B------:R-:W0:Y:S01]  /*0a50*/  I2F.F64.S64 R6, R6 ;  /* 0x0000000600067312 */ /* 0x000e220000301c00 */
[----:B------:R-:W-:Y:S01]  /*0a60*/  ISETP.GE.AND P1, PT, R4, RZ, PT ;  /* 0x000000ff0400720c */ /* 0x000fe20003f26270 */
[----:B------:R-:W-:-:S04]  /*0a70*/  IMAD.MOV R4, RZ, RZ, -R0 ;  /* 0x000000ffff047224 */ /* 0x000fc800078e0a00 */
[----:B------:R-:W-:Y:S01]  /*0a80*/  @!P0 IMAD.MOV.U32 R0, RZ, RZ, R4 ;  /* 0x000000ffff008224 */ /* 0x000fe200078e0004 */
[----:B0-----:R-:W0:-:S10]  /*0a90*/  DMUL R2, R6, c[0x2][0x0] ;  /* 0x0080000006027a28 */ /* 0x001e140000000000 */
[----:B0-----:R-:W0:Y:S02]  /*0aa0*/  F2F.F32.F64 R2, R2 ;  /* 0x0000000200027310 */ /* 0x001e240000301000 */
[----:B0-----:R-:W-:-:S06]  /*0ab0*/  FSEL R4, -R2, R2, !P1 ;  /* 0x0000000202047208 */ /* 0x001fcc0004800100 */
.L_x_1:
[----:B0-----:R-:W-:Y:S05]  /*0ac0*/  BSYNC B0 ;  /* 0x0000000000007941 */ /* 0x001fea0003800000 */
.L_x_0:
[----:B------:R-:W-:Y:S01]  /*0ad0*/  LOP3.LUT R2, R0, 0x1, RZ, 0xc0, !PT ;  /* 0x0000000100027812 */ /* 0x000fe200078ec0ff */
[C---:B-----5:R-:W-:Y:S01]  /*0ae0*/  FMUL R5, R15.reuse, 0.63661974668502807617 ;  /* 0x3f22f9830f057820 */ /* 0x060fe20000400000 */
[----:B------:R-:W-:Y:S01]  /*0af0*/  FMUL.FTZ R10, R4, R4 ;  /* 0x00000004040a7220 */ /* 0x000fe20000410000 */
[----:B------:R-:W-:Y:S01]  /*0b00*/  FADD.FTZ R60, |R15|, -RZ ;  /* 0x800000ff0f3c7221 */ /* 0x000fe20000010200 */
[----:B------:R-:W-:Y:S01]  /*0b10*/  ISETP.NE.U32.AND P0, PT, R2, 0x1, PT ;  /* 0x000000010200780c */ /* 0x000fe20003f05070 */
[----:B------:R-:W0:Y:S01]  /*0b20*/  F2I.FTZ.NTZ R6, R5 ;  /* 0x0000000500067305 */ /* 0x000e220000213100 */
[----:B------:R-:W-:Y:S01]  /*0b30*/  IMAD.MOV.U32 R2, RZ, RZ, -0x46b2bead ;  /* 0xb94d4153ff027424 */ /* 0x000fe200078e00ff */
[----:B------:R-:W-:Y:S01]  /*0b40*/  IADD3 R8, R0, 0x1, RZ ;  /* 0x0000000100087810 */ /* 0x000fe20007ffe0ff */
[----:B------:R-:W-:Y:S01]  /*0b50*/  IMAD.MOV.U32 R3, RZ, RZ, 0x3c0885e4 ;  /* 0x3c0885e4ff037424 */ /* 0x000fe200078e00ff */
[----:B------:R-:W-:Y:S01]  /*0b60*/  FSETP.GE.AND P3, PT, R60, 105615, PT ;  /* 0x47ce47803c00780b */ /* 0x000fe20003f66000 */
[----:B------:R-:W-:Y:S01]  /*0b70*/  IMAD.MOV.U32 R0, RZ, RZ, -0x41d55558 ;  /* 0xbe2aaaa8ff007424 */ /* 0x000fe200078e00ff */
[----:B------:R-:W-:Y:S01]  /*0b80*/  LOP3.LUT P1, RZ, R8, 0x2, RZ, 0xc0, !PT ;  /* 0x0000000208ff7812 */ /* 0x000fe2000782c0ff */
[----:B------:R-:W-:Y:S01]  /*0b90*/  BSSY B0, `(.L_x_3) ;  /* 0x0000048000007945 */ /* 0x000fe20003800000 */
[----:B------:R-:W-:-:S04]  /*0ba0*/  FSETP.NEU.AND P2, PT, R60, +INF , PT ;  /* 0x7f8000003c00780b */ /* 0x000fc80003f4d000 */
[----:B------:R-:W-:Y:S02]  /*0bb0*/  @P0 IMAD.MOV.U32 R7, RZ, RZ, 0x37cbac00 ;  /* 0x37cbac00ff070424 */ /* 0x000fe400078e00ff */
[----:B------:R-:W-:Y:S02]  /*0bc0*/  @P0 IMAD.MOV.U32 R3, RZ, RZ, 0x3d2aaabb ;  /* 0x3d2aaabbff030424 */ /* 0x000fe400078e00ff */
[C---:B------:R-:W-:Y:S01]  /*0bd0*/  @P0 FFMA.FTZ R2, R10.reuse, R7, -0.0013887860113754868507 ;  /* 0xbab607ed0a020423 */ /* 0x040fe20000010007 */
[----:B0-----:R-:W-:Y:S01]  /*0be0*/  I2FP.F32.S32 R46, R6 ;  /* 0x00000006002e7245 */ /* 0x001fe20000201400 */
[----:B------:R-:W-:Y:S02]  /*0bf0*/  @P0 IMAD.MOV.U32 R0, RZ, RZ, -0x41000001 ;  /* 0xbeffffffff000424 */ /* 0x000fe400078e00ff */
[----:B------:R-:W-:Y:S01]  /*0c00*/  FFMA.FTZ R5, R10, R2, R3 ;  /* 0x000000020a057223 */ /* 0x000fe20000010003 */
[----:B------:R-:W-:Y:S01]  /*0c10*/  FSEL R3, R4, 1, !P0 ;  /* 0x3f80000004037808 */ /* 0x000fe20004000000 */
[----:B------:R-:W-:Y:S01]  /*0c20*/  FFMA.FTZ R7, R46, -1.5707962512969970703, R15 ;  /* 0xbfc90fda2e077823 */ /* 0x000fe2000001000f */
[----:B------:R-:W-:Y:S01]  /*0c30*/  P2R R2, PR, RZ, 0x8 ;  /* 0x00000008ff027803 */ /* 0x000fe20000000000 */
[----:B------:R-:W-:Y:S01]  /*0c40*/  FFMA.FTZ R0, R10, R5, R0 ;  /* 0x000000050a007223 */ /* 0x000fe20000010000 */
[----:B------:R-:W-:Y:S01]  /*0c50*/  P2R R2, PR, RZ, 0x4 ;  /* 0x00000004ff027803 */ /* 0x000fe20000000000 */
[----:B------:R-:W-:Y:S01]  /*0c60*/  FFMA.FTZ R7, R46, -7.5497894158615963534e-08, R7 ;  /* 0xb3a221682e077823 */ /* 0x000fe20000010007 */
[----:B------:R-:W-:-:S03]  /*0c70*/  FFMA.FTZ R10, R10, R3, RZ ;  /* 0x000000030a0a7223 */ /* 0x000fc600000100ff */
[----:B------:R-:W-:Y:S01]  /*0c80*/  FFMA.FTZ R46, R46, -5.3903029534742383927e-15, R7 ;  /* 0xa7c234c52e2e7823 */ /* 0x000fe20000010007 */
[----:B------:R-:W-:Y:S01]  /*0c90*/  FFMA.FTZ R3, R10, R0, R3 ;  /* 0x000000000a037223 */ /* 0x000fe20000010003 */
[----:B------:R-:W-:Y:S02]  /*0ca0*/  MOV R0, R6 ;  /* 0x0000000600007202 */ /* 0x000fe40000000f00 */
[----:B------:R-:W-:Y:S01]  /*0cb0*/  IMAD.MOV.U32 R2, RZ, RZ, R46 ;  /* 0x000000ffff027224 */ /* 0x000fe200078e002e */
[----:B------:R-:W-:Y:S01]  /*0cc0*/  @P1 FFMA.FTZ R3, R3, -1, RZ ;  /* 0xbf80000003031823 */ /* 0x000fe200000100ff */
[----:B------:R-:W-:Y:S05]  /*0cd0*/  @!P3 BRA `(.L_x_4) ;  /* 0x000003300000b947 */ /* 0x000fea0003800000 */
[----:B------:R-:W-:Y:S01]  /*0ce0*/  @!P2 FMUL.FTZ R2, RZ, R15 ;  /* 0x0000000fff02a220 */ /* 0x000fe20000410000 */
[----:B------:R-:W-:Y:S01]  /*0cf0*/  @!P2 IMAD.MOV.U32 R6, RZ, RZ, RZ ;  /* 0x000000ffff06a224 */ /* 0x000fe200078e00ff */
[----:B------:R-:W-:Y:S05]  /*0d00*/  @!P2 BRA `(.L_x_4) ;  /* 0x000003000000a947 */ /* 0x000fea0003800000 */
[----:B------:R-:W-:Y:S01]  /*0d10*/  SHF.R.U32.HI R10, RZ, 0x17, R15 ;  /* 0x00000017ff0a7819 */ /* 0x000fe2000001160f */
[----:B------:R-:W-:Y:S02]  /*0d20*/  IMAD.SHL.U32 R6, R15, 0x100, RZ ;  /* 0x000001000f067824 */ /* 0x000fe400078e00ff */
[----:B------:R-:W-:Y:S01]  /*0d30*/  IMAD.MOV.U32 R4, RZ, RZ, RZ ;  /* 0x000000ffff047224 */ /* 0x000fe200078e00ff */
[----:B------:R-:W-:Y:S01]  /*0d40*/  LOP3.LUT R2, R10, 0xe0, RZ, 0xc0, !PT ;  /* 0x000000e00a027812 */ /* 0x000fe200078ec0ff */
[----:B------:R-:W-:Y:S01]  /*0d50*/  IMAD.MOV.U32 R12, RZ, RZ, RZ ;  /* 0x000000ffff0c7224 */ /* 0x000fe200078e00ff */
[----:B------:R-:W-:Y:S01]  /*0d60*/  LOP3.LUT R11, R6, 0x80000000, RZ, 0xfc, !PT ;  /* 0x80000000060b7812 */ /* 0x000fe200078efcff */
[----:B------:R-:W-:Y:S01]  /*0d70*/  IMAD.MOV.U32 R24, RZ, RZ, RZ ;  /* 0x000000ffff187224 */ /* 0x000fe200078e00ff */
[----:B------:R-:W-:Y:S01]  /*0d80*/  IADD3 R2, R2, -0x80, RZ ;  /* 0xffffff8002027810 */ /* 0x000fe20007ffe0ff */
[----:B------:R-:W-:-:S03]  /*0d90*/  IMAD.MOV.U32 R5, RZ, RZ, R1 ;  /* 0x000000ffff057224 */ /* 0x000fc600078e0001 */
[----:B------:R-:W-:Y:S02]  /*0da0*/  SHF.R.U32.HI R2, RZ, 0x5, R2 ;  /* 0x00000005ff027819 */ /* 0x000fe40000011602 */
.L_x_5:
        /* <DEDUP_REMOVED lines=23> */
[C---:B------:R-:W-:Y:S01]  /*0f20*/  SHF.L.W.U32.HI R6, R5.reuse, 0x2, R2 ;  /* 0x0000000205067819 */ /* 0x040fe20000010e02 */
[----:B------:R-:W-:-:S03]  /*0f30*/  IMAD.SHL.U32 R5, R5, 0x4, RZ ;  /* 0x0000000405057824 */ /* 0x000fc600078e00ff */
[----:B------:R-:W-:-:S04]  /*0f40*/  SHF.R.S32.HI R7, RZ, 0x1f, R6 ;  /* 0x0000001fff077819 */ /* 0x000fc80000011406 */
[C---:B------:R-:W-:Y:S02]  /*0f50*/  LOP3.LUT R8, R7.reuse, R5, RZ, 0x3c, !PT ;  /* 0x0000000507087212 */ /* 0x040fe400078e3cff */
[----:B------:R-:W-:Y:S02]  /*0f60*/  LOP3.LUT R9, R7, R6, RZ, 0x3c, !PT ;  /* 0x0000000607097212 */ /* 0x000fe400078e3cff */
[----:B------:R-:W-:Y:S02]  /*0f70*/  SHF.R.U32.HI R7, RZ, 0x1e, R2 ;  /* 0x0000001eff077819 */ /* 0x000fe40000011602 */
[C---:B------:R-:W-:Y:S02]  /*0f80*/  LOP3.LUT R2, R6.reuse, R15, RZ, 0x3c, !PT ;  /* 0x0000000f06027212 */ /* 0x040fe400078e3cff */
[----:B------:R-:W0:Y:S01]  /*0f90*/  I2F.F64.S64 R8, R8 ;  /* 0x0000000800087312 */ /* 0x000e220000301c00 */
[----:B------:R-:W-:Y:S02]  /*0fa0*/  LEA.HI R6, R6, R7, RZ, 0x1 ;  /* 0x0000000706067211 */ /* 0x000fe400078f08ff */
[----:B------:R-:W-:-:S03]  /*0fb0*/  ISETP.GE.AND P1, PT, R2, RZ, PT ;  /* 0x000000ff0200720c */ /* 0x000fc60003f26270 */
[----:B------:R-:W-:-:S04]  /*0fc0*/  IMAD.MOV R2, RZ, RZ, -R6 ;  /* 0x000000ffff027224 */ /* 0x000fc800078e0a06 */
[----:B------:R-:W-:Y:S01]  /*0fd0*/  @!P0 IMAD.MOV.U32 R6, RZ, RZ, R2 ;  /* 0x000000ffff068224 */ /* 0x000fe200078e0002 */
[----:B0-----:R-:W0:-:S10]  /*0fe0*/  DMUL R4, R8, c[0x2][0x0] ;  /* 0x0080000008047a28 */ /* 0x001e140000000000 */
[----:B0-----:R-:W0:Y:S02]  /*0ff0*/  F2F.F32.F64 R4, R4 ;  /* 0x0000000400047310 */ /* 0x001e240000301000 */
[----:B0-----:R-:W-:-:S06]  /*1000*/  FSEL R2, -R4, R4, !P1 ;  /* 0x0000000404027208 */ /* 0x001fcc0004800100 */
.L_x_4:
[----:B------:R-:W-:Y:S05]  /*1010*/  BSYNC B0 ;  /* 0x0000000000007941 */ /* 0x000fea0003800000 */
.L_x_3:
[----:B------:R-:W-:Y:S01]  /*1020*/  LOP3.LUT R4, R6, 0x1, RZ, 0xc0, !PT ;  /* 0x0000000106047812 */ /* 0x000fe200078ec0ff */
[----:B------:R-:W-:Y:S01]  /*1030*/  FMUL R7, R40, 0.63661974668502807617 ;  /* 0x3f22f98328077820 */ /* 0x000fe20000400000 */
        /* <DEDUP_REMOVED lines=11> */
[----:B------:R-:W-:-:S02]  /*10f0*/  FSEL R2, R2, 1, !P1 ;  /* 0x3f80000002027808 */ /* 0x000fc40004800000 */
[----:B------:R-:W-:Y:S02]  /*1100*/  FSETP.NEU.AND P2, PT, R61, +INF , PT ;  /* 0x7f8000003d00780b */ /* 0x000fe40003f4d000 */
[----:B------:R-:W-:Y:S02]  /*1110*/  @P1 IMAD.MOV.U32 R10, RZ, RZ, 0x37cbac00 ;  /* 0x37cbac00ff0a1424 */ /* 0x000fe400078e00ff */
[----:B------:R-:W-:Y:S02]  /*1120*/  @P1 IMAD.MOV.U32 R5, RZ, RZ, 0x3d2aaabb ;  /* 0x3d2aaabbff051424 */ /* 0x000fe400078e00ff */
[C---:B------:R-:W-:Y:S01]  /*1130*/  @P1 FFMA.FTZ R4, R9.reuse, R10, -0.0013887860113754868507 ;  /* 0xbab607ed09041423 */ /* 0x040fe2000001000a */
[----:B0-----:R-:W-:Y:S01]  /*1140*/  I2FP.F32.S32 R47, R12 ;  /* 0x0000000c002f7245 */ /* 0x001fe20000201400 */
[----:B------:R-:W-:Y:S02]  /*1150*/  @P1 IMAD.MOV.U32 R6, RZ, RZ, -0x41000001 ;  /* 0xbeffffffff061424 */ /* 0x000fe400078e00ff */
[----:B------:R-:W-:-:S02]  /*1160*/  FFMA.FTZ R5, R9, R4, R5 ;  /* 0x0000000409057223 */ /* 0x000fc40000010005 */
[----:B------:R-:W-:Y:S02]  /*1170*/  FFMA.FTZ R4, R47, -1.5707962512969970703, R40 ;  /* 0xbfc90fda2f047823 */ /* 0x000fe40000010028 */
[C---:B------:R-:W-:Y:S01]  /*1180*/  FFMA.FTZ R5, R9.reuse, R5, R6 ;  /* 0x0000000509057223 */ /* 0x040fe20000010006 */
[----:B------:R-:W-:Y:S01]  /*1190*/  FFMA.FTZ R9, R9, R2, RZ ;  /* 0x0000000209097223 */ /* 0x000fe200000100ff */
[----:B------:R-:W-:-:S03]  /*11a0*/  FFMA.FTZ R4, R47, -7.5497894158615963534e-08, R4 ;  /* 0xb3a221682f047823 */ /* 0x000fc60000010004 */
[----:B------:R-:W-:Y:S01]  /*11b0*/  FFMA.FTZ R2, R9, R5, R2 ;  /* 0x0000000509027223 */ /* 0x000fe20000010002 */
[----:B------:R-:W-:Y:S01]  /*11c0*/  FFMA.FTZ R47, R47, -5.3903029534742383927e-15, R4 ;  /* 0xa7c234c52f2f7823 */ /* 0x000fe20000010004 */
[----:B------:R-:W-:Y:S01]  /*11d0*/  P2R R4, PR, RZ, 0x8 ;  /* 0x00000008ff047803 */ /* 0x000fe20000000000 */
[----:B------:R-:W-:Y:S01]  /*11e0*/  IMAD.MOV.U32 R4, RZ, RZ, R12 ;  /* 0x000000ffff047224 */ /* 0x000fe200078e000c */
[----:B------:R-:W-:Y:S01]  /*11f0*/  P2R R5, PR, RZ, 0x4 ;  /* 0x00000004ff057803 */ /* 0x000fe20000000000 */
[----:B------:R-:W-:Y:S01]  /*1200*/  IMAD.MOV.U32 R6, RZ, RZ, R47 ;  /* 0x000000ffff067224 */ /* 0x000fe200078e002f */
[----:B------:R-:W-:Y:S01]  /*1210*/  @P0 FFMA.FTZ R2, R2, -1, RZ ;  /* 0xbf80000002020823 */ /* 0x000fe200000100ff */
[----:B------:R-:W-:Y:S05]  /*1220*/  @!P3 BRA `(.L_x_7) ;  /* 0x000003100000b947 */ /* 0x000fea0003800000 */
[----:B------:R-:W-:Y:S01]  /*1230*/  @!P2 FMUL.FTZ R6, RZ, R40 ;  /* 0x00000028ff06a220 */ /* 0x000fe20000410000 */
[----:B------:R-:W-:Y:S01]  /*1240*/  @!P2 IMAD.MOV.U32 R12, RZ, RZ, RZ ;  /* 0x000000ffff0ca224 */ /* 0x000fe200078e00ff */
[----:B------:R-:W-:Y:S05]  /*1250*/  @!P2 BRA `(.L_x_7) ;  /* 0x000002e00000a947 */ /* 0x000fea0003800000 */
[----:B------:R-:W-:Y:S01]  /*1260*/  SHF.R.U32.HI R12, RZ, 0x17, R40 ;  /* 0x00000017ff0c7819 */ /* 0x000fe20000011628 */
[----:B------:R-:W-:Y:S01]  /*1270*/  IMAD.SHL.U32 R7, R40, 0x100, RZ ;  /* 0x0000010028077824 */ /* 0x000fe200078e00ff */
[----:B------:R-:W-:Y:S01]  /*1280*/  MOV R8, RZ ;  /* 0x000000ff00087202 */ /* 0x000fe20000000f00 */
[----:B------:R-:W-:Y:S01]  /*1290*/  CS2R R26, SRZ ;  /* 0x00000000001a7805 */ /* 0x000fe2000001ff00 */
[----:B------:R-:W-:-:S02]  /*12a0*/  LOP3.LUT R5, R12, 0xe0, RZ, 0xc0, !PT ;  /* 0x000000e00c057812 */ /* 0x000fc400078ec0ff */
[----:B------:R-:W-:Y:S02]  /*12b0*/  LOP3.LUT R7, R7, 0x80000000, RZ, 0xfc, !PT ;  /* 0x8000000007077812 */ /* 0x000fe400078efcff */
[----:B------:R-:W-:Y:S01]  /*12c0*/  IADD3 R6, R5, -0x80, RZ ;  /* 0xffffff8005067810 */ /* 0x000fe20007ffe0ff */
[----:B------:R-:W-:-:S03]  /*12d0*/  IMAD.MOV.U32 R5, RZ, RZ, R1 ;  /* 0x000000ffff057224 */ /* 0x000fc600078e0001 */
[----:B------:R-:W-:Y:S02]  /*12e0*/  SHF.R.U32.HI R6, RZ, 0x5, R6 ;  /* 0x00000005ff067819 */ /* 0x000fe40000011606 */
.L_x_8:
[----:B------:R-:W-:-:S04]  /*12f0*/  IADD3 R24, P0, R26, c[0x4][0x8], RZ ;  /* 0x010002001a187a10 */ /* 0x000fc80007f1e0ff */
[----:B------:R-:W-:-:S05]  /*1300*/  IADD3.X R25, R27, c[0x4][0xc], RZ, P0, !PT ;  /* 0x010003001b197a10 */ /* 0x000fca00007fe4ff */
[----:B------:R-:W2:Y:S01]  /*1310*/  LDG.E.CONSTANT R10, [R24.64] ;  /* 0x00000004180a7981 */ /* 0x000ea2000c1e9900 */
[----:B------:R-:W-:Y:S01]  /*1320*/  IADD3 R26, P0, R26, 0x4, RZ ;  /* 0x000000041a1a7810 */ /* 0x000fe20007f1e0ff */
[----:B------:R-:W-:-:S04]  /*1330*/  IMAD.MOV.U32 R9, RZ, RZ, RZ ;  /* 0x000000ffff097224 */ /* 0x000fc800078e00ff */
[----:B------:R-:W-:Y:S01]  /*1340*/  IMAD.X R27, RZ, RZ, R27, P0 ;  /* 0x000000ffff1b7224 */ /* 0x000fe200000e061b */
[----:B------:R-:W-:-:S04]  /*1350*/  ISETP.NE.U32.AND P0, PT, R26, 0x18, PT ;  /* 0x000000181a00780c */ /* 0x000fc80003f05070 */
        /* <DEDUP_REMOVED lines=14> */
[--C-:B------:R-:W-:Y:S02]  /*1440*/  SHF.R.U32.HI R12, RZ, 0x1e, R5.reuse ;  /* 0x0000001eff0c7819 */ /* 0x100fe40000011605 */
[C---:B------:R-:W-:Y:S01]  /*1450*/  SHF.L.W.U32.HI R7, R6.reuse, 0x2, R5 ;  /* 0x0000000206077819 */ /* 0x040fe20000010e05 */
[----:B------:R-:W-:-:S03]  /*1460*/  IMAD.SHL.U32 R6, R6, 0x4, RZ ;  /* 0x0000000406067824 */ /* 0x000fc600078e00ff */
[----:B------:R-:W-:Y:S02]  /*1470*/  SHF.R.S32.HI R9, RZ, 0x1f, R7 ;  /* 0x0000001fff097819 */ /* 0x000fe40000011407 */
[----:B------:R-:W-:Y:S02]  /*1480*/  LEA.HI R12, R7, R12, RZ, 0x1 ;  /* 0x0000000c070c7211 */ /* 0x000fe400078f08ff */
[C---:B------:R-:W-:Y:S02]  /*1490*/  LOP3.LUT R10, R9.reuse, R6, RZ, 0x3c, !PT ;  /* 0x00000006090a7212 */ /* 0x040fe400078e3cff */
[----:B------:R-:W-:Y:S01]  /*14a0*/  LOP3.LUT R11, R9, R7, RZ, 0x3c, !PT ;  /* 0x00000007090b7212 */ /* 0x000fe200078e3cff */
[----:B------:R-:W-:Y:S01]  /*14b0*/  IMAD.MOV R5, RZ, RZ, -R12 ;  /* 0x000000ffff057224 */ /* 0x000fe200078e0a0c */
[----:B------:R-:W-:-:S04]  /*14c0*/  LOP3.LUT R6, R7, R40, RZ, 0x3c, !PT ;  /* 0x0000002807067212 */ /* 0x000fc800078e3cff */
[----:B------:R-:W0:Y:S01]  /*14d0*/  I2F.F64.S64 R10, R10 ;  /* 0x0000000a000a7312 */ /* 0x000e220000301c00 */
[----:B------:R-:W-:Y:S01]  /*14e0*/  ISETP.GE.AND P0, PT, R6, RZ, PT ;  /* 0x000000ff0600720c */ /* 0x000fe20003f06270 */
[----:B0-----:R-:W0:-:S10]  /*14f0*/  DMUL R8, R10, c[0x2][0x0] ;  /* 0x008000000a087a28 */ /* 0x001e140000000000 */
[----:B0-----:R-:W0:Y:S02]  /*1500*/  F2F.F32.F64 R8, R8 ;  /* 0x0000000800087310 */ /* 0x001e240000301000 */
[----:B0-----:R-:W-:Y:S02]  /*1510*/  FSEL R6, -R8, R8, !P0 ;  /* 0x0000000808067208 */ /* 0x001fe40004000100 */
[----:B------:R-:W-:-:S13]  /*1520*/  ISETP.GE.AND P0, PT, R40, RZ, PT ;  /* 0x000000ff2800720c */ /* 0x000fda0003f06270 */
[----:B------:R-:W-:Y:S02]  /*1530*/  @!P0 IMAD.MOV.U32 R12, RZ, RZ, R5 ;  /* 0x000000ffff0c8224 */ /* 0x000fe400078e0005 */
.L_x_7:
[----:B------:R-:W-:Y:S05]  /*1540*/  BSYNC B0 ;  /* 0x0000000000007941 */ /* 0x000fea0003800000 */
.L_x_6:
[----:B------:R-:W-:Y:S01]  /*1550*/  LOP3.LUT R5, R12, 0x1, RZ, 0xc0, !PT ;  /* 0x000000010c057812 */ /* 0x000fe200078ec0ff */
[----:B------:R-:W-:Y:S01]  /*1560*/  FMUL R7, R41, 0.63661974668502807617 ;  /* 0x3f22f98329077820 */ /* 0x000fe20000400000 */
[----:B------:R-:W-:Y:S01]  /*1570*/  FMUL.FTZ R24, R6, R6 ;  /* 0x0000000606187220 */ /* 0x000fe20000410000 */
[----:B------:R-:W-:Y:S01]  /*1580*/  IMAD.MOV.U32 R8, RZ, RZ, 0x3c0885e4 ;  /* 0x3c0885e4ff087424 */ /* 0x000fe200078e00ff */
[----:B------:R-:W-:Y:S01]  /*1590*/  ISETP.NE.U32.AND P0, PT, R5, 0x1, PT ;  /* 0x000000010500780c */ /* 0x000fe20003f05070 */
[----:B------:R-:W-:Y:S01]  /*15a0*/  IMAD.MOV.U32 R5, RZ, RZ, -0x46b2bead ;  /* 0xb94d4153ff057424 */ /* 0x000fe200078e00ff */
[----:B------:R-:W-:Y:S01]  /*15b0*/  FADD.FTZ R62, |R41|, -RZ ;  /* 0x800000ff293e7221 */ /* 0x000fe20000010200 */
[----:B------:R-:W0:Y:S01]  /*15c0*/  F2I.FTZ.NTZ R7, R7 ;  /* 0x0000000700077305 */ /* 0x000e220000213100 */
[----:B------:R-:W-:Y:S01]  /*15d0*/  IADD3 R10, R12, 0x1, RZ ;  /* 0x000000010c0a7810 */ /* 0x000fe20007ffe0ff */
[----:B------:R-:W-:Y:S02]  /*15e0*/  BSSY B0, `(.L_x_9) ;  /* 0x0000049000007945 */ /* 0x000fe40003800000 */
[----:B------:R-:W-:-:S06]  /*15f0*/  FSETP.GE.AND P1, PT, R62, 105615, PT ;  /* 0x47ce47803e00780b */ /* 0x000fcc0003f26000 */
[----:B------:R-:W-:Y:S02]  /*1600*/  @P0 IMAD.MOV.U32 R9, RZ, RZ, 0x37cbac00 ;  /* 0x37cbac00ff090424 */ /* 0x000fe400078e00ff */
[----:B------:R-:W-:Y:S02]  /*1610*/  @P0 IMAD.MOV.U32 R8, RZ, RZ, 0x3d2aaabb ;  /* 0x3d2aaabbff080424 */ /* 0x000fe400078e00ff */
[C---:B------:R-:W-:Y:S01]  /*1620*/  @P0 FFMA.FTZ R5, R24.reuse, R9, -0.0013887860113754868507 ;  /* 0xbab607ed18050423 */ /* 0x040fe20000010009 */
[----:B------:R-:W-:Y:S01]  /*1630*/  IMAD.MOV.U32 R9, RZ, RZ, -0x41d55558 ;  /* 0xbe2aaaa8ff097424 */ /* 0x000fe200078e00ff */
[----:B0-----:R-:W-:Y:S01]  /*1640*/  I2FP.F32.S32 R48, R7 ;  /* 0x0000000700307245 */ /* 0x001fe20000201400 */
[----:B------:R-:W-:Y:S01]  /*1650*/  @P0 IMAD.MOV.U32 R9, RZ, RZ, -0x41000001 ;  /* 0xbeffffffff090424 */ /* 0x000fe200078e00ff */
[----:B------:R-:W-:Y:S01]  /*1660*/  FFMA.FTZ R8, R24, R5, R8 ;  /* 0x0000000518087223 */ /* 0x000fe20000010008 */
[----:B------:R-:W-:Y:S01]  /*1670*/  FSEL R5, R6, 1, !P0 ;  /* 0x3f80000006057808 */ /* 0x000fe20004000000 */
[----:B------:R-:W-:Y:S01]  /*1680*/  IMAD.MOV.U32 R6, RZ, RZ, R7 ;  /* 0x000000ffff067224 */ /* 0x000fe200078e0007 */
[----:B------:R-:W-:Y:S01]  /*1690*/  LOP3.LUT P0, RZ, R10, 0x2, RZ, 0xc0, !PT ;  /* 0x000000020aff7812 */ /* 0x000fe2000780c0ff */
[----:B------:R-:W-:Y:S01]  /*16a0*/  FFMA.FTZ R8, R24, R8, R9 ;  /* 0x0000000818087223 */ /* 0x000fe20000010009 */
[----:B------:R-:W-:Y:S01]  /*16b0*/  FFMA.FTZ R9, R48, -1.5707962512969970703, R41 ;  /* 0xbfc90fda30097823 */ /* 0x000fe20000010029 */
[----:B------:R-:W-:-:S03]  /*16c0*/  FFMA.FTZ R24, R24, R5, RZ ;  /* 0x0000000518187223 */ /* 0x000fc600000100ff */
[----:B------:R-:W-:Y:S01]  /*16d0*/  FFMA.FTZ R9, R48, -7.5497894158615963534e-08, R9 ;  /* 0xb3a2216830097823 */ /* 0x000fe20000010009 */
[----:B------:R-:W-:-:S03]  /*16e0*/  FFMA.FTZ R5, R24, R8, R5 ;  /* 0x0000000818057223 */ /* 0x000fc60000010005 */
[----:B------:R-:W-:Y:S01]  /*16f0*/  FFMA.FTZ R48, R48, -5.3903029534742383927e-15, R9 ;  /* 0xa7c234c530307823 */ /* 0x000fe20000010009 */
[----:B------:R-:W-:Y:S02]  /*1700*/  P2R R9, PR, RZ, 0x2 ;  /* 0x00000002ff097803 */ /* 0x000fe40000000000 */
[----:B------:R-:W-:Y:S01]  /*1710*/  @P0 FFMA.FTZ R5, R5, -1, RZ ;  /* 0xbf80000005050823 */ /* 0x000fe200000100ff */
[----:B------:R-:W-:Y:S01]  /*1720*/  IMAD.MOV.U32 R8, RZ, RZ, R48 ;  /* 0x000000ffff087224 */ /* 0x000fe200078e0030 */
[----:B------:R-:W-:Y:S01]  /*1730*/  FSETP.NEU.AND P0, PT, R62, +INF , PT ;  /* 0x7f8000003e00780b */ /* 0x000fe20003f0d000 */
[----:B------:R-:W-:-:S12]  /*1740*/  @!P1 BRA `(.L_x_10) ;  /* 0x0000032000009947 */ /* 0x000fd80003800000 */
[----:B------:R-:W-:Y:S01]  /*1750*/  @!P0 FMUL.FTZ R8, RZ, R41 ;  /* 0x00000029ff088220 */ /* 0x000fe20000410000 */
[----:B------:R-:W-:Y:S01]  /*1760*/  @!P0 IMAD.MOV.U32 R7, RZ, RZ, RZ ;  /* 0x000000ffff078224 */ /* 0x000fe200078e00ff */
[----:B------:R-:W-:Y:S05]  /*1770*/  @!P0 BRA `(.L_x_10) ;  /* 0x000002f000008947 */ /* 0x000fea0003800000 */
[----:B------:R-:W-:Y:S01]  /*1780*/  SHF.R.U32.HI R12, RZ, 0x17, R41 ;  /* 0x00000017ff0c7819 */ /* 0x000fe20000011629 */
[----:B------:R-:W-:Y:S01]  /*1790*/  IMAD.SHL.U32 R9, R41, 0x100, RZ ;  /* 0x0000010029097824 */ /* 0x000fe200078e00ff */
[----:B------:R-:W-:Y:S01]  /*17a0*/  CS2R R28, SRZ ;  /* 0x00000000001c7805 */ /* 0x000fe2000001ff00 */
[----:B------:R-:W-:Y:S01]  /*17b0*/  IMAD.MOV.U32 R10, RZ, RZ, RZ ;  /* 0x000000ffff0a7224 */ /* 0x000fe200078e00ff */
[----:B------:R-:W-:-:S02]  /*17c0*/  LOP3.LUT R7, R12, 0xe0, RZ, 0xc0, !PT ;  /* 0x000000e00c077812 */ /* 0x000fc400078ec0ff */
[----:B------:R-:W-:Y:S02]  /*17d0*/  LOP3.LUT R9, R9, 0x80000000, RZ, 0xfc, !PT ;  /* 0x8000000009097812 */ /* 0x000fe400078efcff */
[----:B------:R-:W-:Y:S01]  /*17e0*/  IADD3 R8, R7, -0x80, RZ ;  /* 0xffffff8007087810 */ /* 0x000fe20007ffe0ff */
[----:B------:R-:W-:-:S03]  /*17f0*/  IMAD.MOV.U32 R7, RZ, RZ, R1 ;  /* 0x000000ffff077224 */ /* 0x000fc600078e0001 */
[----:B------:R-:W-:Y:S02]  /*1800*/  SHF.R.U32.HI R8, RZ, 0x5, R8 ;  /* 0x00000005ff087819 */ /* 0x000fe40000011608 */
.L_x_11:
[----:B------:R-:W-:-:S04]  /*1810*/  IADD3 R24, P1, R28, c[0x4][0x8], RZ ;  /* 0x010002001c187a10 */ /* 0x000fc80007f3e0ff */
[----:B------:R-:W-:Y:S02]  /*1820*/  IADD3.X R25, R29, c[0x4][0xc], RZ, P1, !PT ;  /* 0x010003001d197a10 */ /* 0x000fe40000ffe4ff */
[----:B------:R-:W-:-:S03]  /*1830*/  IADD3 R28, P1, R28, 0x4, RZ ;  /* 0x000000041c1c7810 */ /* 0x000fc60007f3e0ff */
[----:B------:R-:W2:Y:S02]  /*1840*/  LDG.E.CONSTANT R24, [R24.64] ;  /* 0x0000000418187981 */ /* 0x000ea4000c1e9900 */
[----:B------:R-:W-:Y:S01]  /*1850*/  IMAD.X R29, RZ, RZ, R29, P1 ;  /* 0x000000ffff1d7224 */ /* 0x000fe200008e061d */
[----:B------:R-:W-:-:S04]  /*1860*/  ISETP.NE.U32.AND P1, PT, R28, 0x18, PT ;  /* 0x000000181c00780c */ /* 0x000fc80003f25070 */
[----:B------:R-:W-:Y:S01]  /*1870*/  ISETP.NE.AND.EX P1, PT, R29, RZ, PT, P1 ;  /* 0x000000ff1d00720c */ /* 0x000fe20003f25310 */
[----:B------:R-:W-:-:S04]  /*1880*/  IMAD.MOV.U32 R11, RZ, RZ, RZ ;  /* 0x000000ffff0b7224 */ /* 0x000fc800078e00ff */
[----:B--2---:R-:W-:-:S04]  /*1890*/  IMAD.WIDE.U32 R26, R9, R24, R10 ;  /* 0x00000018091a7225 */ /* 0x004fc800078e000a */
[----:B------:R-:W-:Y:S01]  /*18a0*/  IMAD.MOV.U32 R10, RZ, RZ, R27 ;  /* 0x000000ffff0a7224 */ /* 0x000fe200078e001b */
[----:B------:R0:W-:Y:S02]  /*18b0*/  STL [R7], R26 ;  /* 0x0000001a07007387 */ /* 0x0001e40000100800 */
[----:B0-----:R-:W-:Y:S01]  /*18c0*/  IADD3 R7, R7, 0x4, RZ ;  /* 0x0000000407077810 */ /* 0x001fe20007ffe0ff */
[----:B------:R-:W-:Y:S05]  /*18d0*/  @P1 BRA `(.L_x_11) ;  /* 0xffffff3000001947 */ /* 0x000fea000383ffff */
[----:B------:R-:W-:Y:S01]  /*18e0*/  LOP3.LUT P1, RZ, R41, 0xf800000, RZ, 0xc0, !PT ;  /* 0x0f80000029ff7812 */ /* 0x000fe2000782c0ff */
[----:B------:R-:W-:Y:S01]  /*18f0*/  IMAD R11, R8, -0x4, R1 ;  /* 0xfffffffc080b7824 */ /* 0x000fe200078e0201 */
[----:B------:R0:W-:Y:S04]  /*1900*/  STL [R1+0x18], R10 ;  /* 0x0000180a01007387 */ /* 0x0001e80000100800 */
[----:B------:R-:W2:Y:S07]  /*1910*/  LDL R8, [R11+0x14] ;  /* 0x000014000b087983 */ /* 0x000eae0000100800 */
[----:B------:R-:W3:Y:S01]  /*1920*/  @P1 LDL R7, [R11+0x10] ;  /* 0x000010000b071983 */ /* 0x000ee20000100800 */
[--C-:B--2---:R-:W-:Y:S01]  /*1930*/  IMAD.MOV.U32 R9, RZ, RZ, R8.reuse ;  /* 0x000000ffff097224 */ /* 0x104fe200078e0008 */
[----:B---3--:R-:W-:-:S02]  /*1940*/  @P1 SHF.L.W.U32.HI R9, R7, R12, R8 ;  /* 0x0000000c07091219 */ /* 0x008fc40000010e08 */
[----:B------:R-:W2:Y:S01]  /*1950*/  LDL R7, [R11+0x18] ;  /* 0x000018000b077983 */ /* 0x000ea20000100800 */
[----:B------:R-:W-:Y:S02]  /*1960*/  ISETP.GE.AND P1, PT, R41, RZ, PT ;  /* 0x000000ff2900720c */ /* 0x000fe40003f26270 */
[----:B--2---:R-:W-:-:S04]  /*1970*/  SHF.L.W.U32.HI R8, R8, R12, R7 ;  /* 0x0000000c08087219 */ /* 0x004fc80000010e07 */
[--C-:B------:R-:W-:Y:S02]  /*1980*/  SHF.R.U32.HI R7, RZ, 0x1e, R8.reuse ;  /* 0x0000001eff077819 */ /* 0x100fe40000011608 */
[C---:B------:R-:W-:Y:S01]  /*1990*/  SHF.L.W.U32.HI R8, R9.reuse, 0x2, R8 ;  /* 0x0000000209087819 */ /* 0x040fe20000010e08 */
[----:B------:R-:W-:-:S03]  /*19a0*/  IMAD.SHL.U32 R9, R9, 0x4, RZ ;  /* 0x0000000409097824 */ /* 0x000fc600078e00ff */
[----:B------:R-:W-:-:S05]  /*19b0*/  LEA.HI R7, R8, R7, RZ, 0x1 ;  /* 0x0000000708077211 */ /* 0x000fca00078f08ff */
[----:B0-----:R-:W-:-:S05]  /*19c0*/  IMAD.MOV R10, RZ, RZ, -R7 ;  /* 0x000000ffff0a7224 */ /* 0x001fca00078e0a07 */
[----:B------:R-:W-:Y:S02]  /*19d0*/  @!P1 MOV R7, R10 ;  /* 0x0000000a00079202 */ /* 0x000fe40000000f00 */
[----:B------:R-:W-:-:S04]  /*19e0*/  SHF.R.S32.HI R10, RZ, 0x1f, R8 ;  /* 0x0000001fff0a7819 */ /* 0x000fc80000011408 */
[C---:B------:R-:W-:Y:S02]  /*19f0*/  LOP3.LUT R24, R10.reuse, R9, RZ, 0x3c, !PT ;  /* 0x000000090a187212 */ /* 0x040fe400078e3cff */
[----:B------:R-:W-:Y:S02]  /*1a00*/  LOP3.LUT R25, R10, R8, RZ, 0x3c, !PT ;  /* 0x000000080a197212 */ /* 0x000fe400078e3cff */
[----:B------:R-:W-:Y:S02]  /*1a10*/  LOP3.LUT R8, R8, R41, RZ, 0x3c, !PT ;  /* 0x0000002908087212 */ /* 0x000fe400078e3cff */
[----:B------:R-:W0:Y:S02]  /*1a20*/  I2F.F64.S64 R10, R24 ;  /* 0x00000018000a7312 */ /* 0x000e240000301c00 */
[----:B------:R-:W-:Y:S01]  /*1a30*/  ISETP.GE.AND P1, PT, R8, RZ, PT ;  /* 0x000000ff0800720c */ /* 0x000fe20003f26270 */
[----:B0-----:R-:W0:-:S10]  /*1a40*/  DMUL R10, R10, c[0x2][0x0] ;  /* 0x008000000a0a7a28 */ /* 0x001e140000000000 */
[----:B0-----:R-:W0:Y:S02]  /*1a50*/  F2F.F32.F64 R10, R10 ;  /* 0x0000000a000a7310 */ /* 0x001e240000301000 */
[----:B0-----:R-:W-:-:S06]  /*1a60*/  FSEL R8, -R10, R10, !P1 ;  /* 0x0000000a0a087208 */ /* 0x001fcc0004800100 */
.L_x_10:
[----:B------:R-:W-:Y:S05]  /*1a70*/  BSYNC B0 ;  /* 0x0000000000007941 */ /* 0x000fea0003800000 */
.L_x_9:
[----:B------:R-:W-:Y:S01]  /*1a80*/  LOP3.LUT R11, R7, 0x1, RZ, 0xc0, !PT ;  /* 0x00000001070b7812 */ /* 0x000fe200078ec0ff */
[----:B------:R-:W-:Y:S01]  /*1a90*/  FMUL.FTZ R25, R8, R8 ;  /* 0x0000000808197220 */ /* 0x000fe20000410000 */
[----:B------:R-:W-:Y:S01]  /*1aa0*/  IMAD.MOV.U32 R9, RZ, RZ, -0x46b2bead ;  /* 0xb94d4153ff097424 */ /* 0x000fe200078e00ff */
[----:B------:R-:W-:Y:S01]  /*1ab0*/  FADD.FTZ R63, |R14|, -RZ ;  /* 0x800000ff0e3f7221 */ /* 0x000fe20000010200 */
[----:B------:R-:W-:Y:S01]  /*1ac0*/  ISETP.NE.U32.AND P1, PT, R11, 0x1, PT ;  /* 0x000000010b00780c */ /* 0x000fe20003f25070 */
[----:B------:R-:W-:Y:S01]  /*1ad0*/  IMAD.MOV.U32 R10, RZ, RZ, 0x3c0885e4 ;  /* 0x3c0885e4ff0a7424 */ /* 0x000fe200078e00ff */
[----:B------:R-:W-:Y:S01]  /*1ae0*/  IADD3 R7, R7, 0x1, RZ ;  /* 0x0000000107077810 */ /* 0x000fe20007ffe0ff */
[----:B------:R-:W-:Y:S01]  /*1af0*/  IMAD.MOV.U32 R11, RZ, RZ, -0x41d55558 ;  /* 0xbe2aaaa8ff0b7424 */ /* 0x000fe200078e00ff */
[----:B------:R-:W-:Y:S01]  /*1b00*/  FSEL R8, R8, 1, !P1 ;  /* 0x3f80000008087808 */ /* 0x000fe20004800000 */
[----:B------:R-:W-:Y:S01]  /*1b10*/  BSSY B0, `(.L_x_12) ;  /* 0x000004b000007945 */ /* 0x000fe20003800000 */
[----:B------:R-:W-:-:S07]  /*1b20*/  FSETP.GE.AND P2, PT, R63, 105615, PT ;  /* 0x47ce47803f00780b */ /* 0x000fce0003f46000 */
[----:B------:R-:W-:Y:S02]  /*1b30*/  @P1 IMAD.MOV.U32 R12, RZ, RZ, 0x37cbac00 ;  /* 0x37cbac00ff0c1424 */ /* 0x000fe400078e00ff */
[----:B------:R-:W-:Y:S02]  /*1b40*/  @P1 IMAD.MOV.U32 R10, RZ, RZ, 0x3d2aaabb ;  /* 0x3d2aaabbff0a1424 */ /* 0x000fe400078e00ff */
[----:B------:R-:W-:Y:S01]  /*1b50*/  @P1 FFMA.FTZ R9, R25, R12, -0.0013887860113754868507 ;  /* 0xbab607ed19091423 */ /* 0x000fe2000001000c */
[----:B------:R-:W-:Y:S01]  /*1b60*/  @P1 IMAD.MOV.U32 R11, RZ, RZ, -0x41000001 ;  /* 0xbeffffffff0b1424 */ /* 0x000fe200078e00ff */
[----:B------:R-:W-:Y:S02]  /*1b70*/  LOP3.LUT P1, RZ, R7, 0x2, RZ, 0xc0, !PT ;  /* 0x0000000207ff7812 */ /* 0x000fe4000782c0ff */
[C---:B------:R-:W-:Y:S01]  /*1b80*/  FFMA.FTZ R10, R25.reuse, R9, R10 ;  /* 0x00000009190a7223 */ /* 0x040fe2000001000a */
[----:B------:R-:W-:-:S03]  /*1b90*/  FFMA.FTZ R9, R25, R8, RZ ;  /* 0x0000000819097223 */ /* 0x000fc600000100ff */
[----:B------:R-:W-:-:S04]  /*1ba0*/  FFMA.FTZ R11, R25, R10, R11 ;  /* 0x0000000a190b7223 */ /* 0x000fc8000001000b */
[----:B------:R-:W-:Y:S01]  /*1bb0*/  FFMA.FTZ R8, R9, R11, R8 ;  /* 0x0000000b09087223 */ /* 0x000fe20000010008 */
[----:B------:R-:W-:-:S03]  /*1bc0*/  FMUL R9, R14, 0.63661974668502807617 ;  /* 0x3f22f9830e097820 */ /* 0x000fc60000400000 */
[----:B------:R-:W-:Y:S01]  /*1bd0*/  @P1 FFMA.FTZ R8, R8, -1, RZ ;  /* 0xbf80000008081823 */ /* 0x000fe200000100ff */
[----:B------:R-:W-:Y:S02]  /*1be0*/  FSETP.NEU.AND P1, PT, R63, +INF , PT ;  /* 0x7f8000003f00780b */ /* 0x000fe40003f2d000 */
[----:B------:R-:W0:Y:S02]  /*1bf0*/  F2I.FTZ.NTZ R9, R9 ;  /* 0x0000000900097305 */ /* 0x000e240000213100 */
[----:B0-----:R-:W-:Y:S01]  /*1c00*/  I2FP.F32.S32 R49, R9 ;  /* 0x0000000900317245 */ /* 0x001fe20000201400 */
[----:B------:R-:W-:-:S04]  /*1c10*/  IMAD.MOV.U32 R7, RZ, RZ, R9 ;  /* 0x000000ffff077224 */ /* 0x000fc800078e0009 */
[----:B------:R-:W-:-:S04]  /*1c20*/  FFMA.FTZ R10, R49, -1.5707962512969970703, R14 ;  /* 0xbfc90fda310a7823 */ /* 0x000fc8000001000e */
[----:B------:R-:W-:-:S04]  /*1c30*/  FFMA.FTZ R10, R49, -7.5497894158615963534e-08, R10 ;  /* 0xb3a22168310a7823 */ /* 0x000fc8000001000a */
[----:B------:R-:W-:Y:S01]  /*1c40*/  FFMA.FTZ R49, R49, -5.3903029534742383927e-15, R10 ;  /* 0xa7c234c531317823 */ /* 0x000fe2000001000a */
[----:B------:R-:W-:-:S03]  /*1c50*/  P2R R10, PR, RZ, 0x4 ;  /* 0x00000004ff0a7803 */ /* 0x000fc60000000000 */
[----:B------:R-:W-:Y:S01]  /*1c60*/  IMAD.MOV.U32 R12, RZ, RZ, R49 ;  /* 0x000000ffff0c7224 */ /* 0x000fe200078e0031 */
        /* <DEDUP_REMOVED lines=14> */
.L_x_14:
[----:B------:R-:W-:-:S04]  /*1d50*/  IADD3 R24, P2, R29, c[0x4][0x8], RZ ;  /* 0x010002001d187a10 */ /* 0x000fc80007f5e0ff */
[----:B------:R-:W-:Y:S02]  /*1d60*/  IADD3.X R25, R30, c[0x4][0xc], RZ, P2, !PT ;  /* 0x010003001e197a10 */ /* 0x000fe400017fe4ff */
[----:B------:R-:W-:-:S03]  /*1d70*/  IADD3 R29, P2, R29, 0x4, RZ ;  /* 0x000000041d1d7810 */ /* 0x000fc60007f5e0ff */
[----:B------:R0:W2:Y:S02]  /*1d80*/  LDG.E.CONSTANT R26, [R24.64] ;  /* 0x00000004181a7981 */ /* 0x0000a4000c1e9900 */
[----:B------:R-:W-:Y:S01]  /*1d90*/  IMAD.X R30, RZ, RZ, R30, P2 ;  /* 0x000000ffff1e7224 */ /* 0x000fe200010e061e */
[----:B------:R-:W-:-:S04]  /*1da0*/  ISETP.NE.U32.AND P2, PT, R29, 0x18, PT ;  /* 0x000000181d00780c */ /* 0x000fc80003f45070 */
[----:B------:R-:W-:Y:S01]  /*1db0*/  ISETP.NE.AND.EX P2, PT, R30, RZ, PT, P2 ;  /* 0x000000ff1e00720c */ /* 0x000fe20003f45320 */
[----:B0-----:R-:W-:Y:S02]  /*1dc0*/  IMAD.MOV.U32 R24, RZ, RZ, R12 ;  /* 0x000000ffff187224 */ /* 0x001fe400078e000c */
        /* <DEDUP_REMOVED lines=19> */
[----:B------:R-:W-:Y:S02]  /*1f00*/  LEA.HI R9, R26, R9, RZ, 0x1 ;  /* 0x000000091a097211 */ /* 0x000fe400078f08ff */
[----:B0-----:R-:W-:-:S03]  /*1f10*/  SHF.R.S32.HI R12, RZ, 0x1f, R26 ;  /* 0x0000001fff0c7819 */ /* 0x001fc6000001141a */
[----:B------:R-:W-:-:S04]  /*1f20*/  IMAD.MOV R10, RZ, RZ, -R9 ;  /* 0x000000ffff0a7224 */ /* 0x000fc800078e0a09 */
[----:B------:R-:W-:Y:S01]  /*1f30*/  @!P2 IMAD.MOV.U32 R9, RZ, RZ, R10 ;  /* 0x000000ffff09a224 */ /* 0x000fe200078e000a */
[C---:B------:R-:W-:Y:S02]  /*1f40*/  LOP3.LUT R10, R12.reuse, R11, RZ, 0x3c, !PT ;  /* 0x0000000b0c0a7212 */ /* 0x040fe400078e3cff */
[----:B------:R-:W-:Y:S02]  /*1f50*/  LOP3.LUT R11, R12, R26, RZ, 0x3c, !PT ;  /* 0x0000001a0c0b7212 */ /* 0x000fe400078e3cff */
[----:B------:R-:W-:-:S04]  /*1f60*/  LOP3.LUT R26, R26, R14, RZ, 0x3c, !PT ;  /* 0x0000000e1a1a7212 */ /* 0x000fc800078e3cff */
[----:B------:R-:W0:Y:S01]  /*1f70*/  I2F.F64.S64 R10, R10 ;  /* 0x0000000a000a7312 */ /* 0x000e220000301c00 */
[----:B------:R-:W-:Y:S01]  /*1f80*/  ISETP.GE.AND P2, PT, R26, RZ, PT ;  /* 0x000000ff1a00720c */ /* 0x000fe20003f46270 */
[----:B0-----:R-:W0:-:S10]  /*1f90*/  DMUL R24, R10, c[0x2][0x0] ;  /* 0x008000000a187a28 */ /* 0x001e140000000000 */
[----:B0-----:R-:W0:Y:S02]  /*1fa0*/  F2F.F32.F64 R24, R24 ;  /* 0x0000001800187310 */ /* 0x001e240000301000 */
[----:B0-----:R-:W-:-:S06]  /*1fb0*/  FSEL R12, -R24, R24, !P2 ;  /* 0x00000018180c7208 */ /* 0x001fcc0005000100 */
.L_x_13:
[----:B------:R-:W-:Y:S05]  /*1fc0*/  BSYNC B0 ;  /* 0x0000000000007941 */ /* 0x000fea0003800000 */
.L_x_12:
[----:B------:R-:W-:Y:S01]  /*1fd0*/  LOP3.LUT R10, R9, 0x1, RZ, 0xc0, !PT ;  /* 0x00000001090a7812 */ /* 0x000fe200078ec0ff */
[----:B------:R-:W-:Y:S01]  /*1fe0*/  FMUL.FTZ R27, R12, R12 ;  /* 0x0000000c0c1b7220 */ /* 0x000fe20000410000 */
[----:B------:R-:W-:Y:S01]  /*1ff0*/  IMAD.MOV.U32 R11, RZ, RZ, -0x46b2bead ;  /* 0xb94d4153ff0b7424 */ /* 0x000fe200078e00ff */
[----:B------:R-:W-:Y:S01]  /*2000*/  MOV R24, 0x3c0885e4 ;  /* 0x3c0885e400187802 */ /* 0x000fe20000000f00 */
[----:B------:R-:W-:Y:S01]  /*2010*/  IMAD.MOV.U32 R25, RZ, RZ, -0x41d55558 ;  /* 0xbe2aaaa8ff197424 */ /* 0x000fe200078e00ff */
[----:B------:R-:W-:Y:S01]  /*2020*/  ISETP.NE.U32.AND P2, PT, R10, 0x1, PT ;  /* 0x000000010a00780c */ /* 0x000fe20003f45070 */
[----:B------:R-:W-:Y:S01]  /*2030*/  FADD.FTZ R64, |R42|, -RZ ;  /* 0x800000ff2a407221 */ /* 0x000fe20000010200 */
[----:B------:R-:W-:Y:S04]  /*2040*/  BSSY B0, `(.L_x_15) ;  /* 0x000004c000007945 */ /* 0x000fe80003800000 */
[----:B------:R-:W-:-:S07]  /*2050*/  FSETP.GE.AND P3, PT, R64, 105615, PT ;  /* 0x47ce47804000780b */ /* 0x000fce0003f66000 */
[----:B------:R-:W-:Y:S02]  /*2060*/  @P2 IMAD.MOV.U32 R10, RZ, RZ, 0x37cbac00 ;  /* 0x37cbac00ff0a2424 */ /* 0x000fe400078e00ff */
[----:B------:R-:W-:Y:S02]  /*2070*/  @P2 IMAD.MOV.U32 R24, RZ, RZ, 0x3d2aaabb ;  /* 0x3d2aaabbff182424 */ /* 0x000fe400078e00ff */
[----:B------:R-:W-:Y:S01]  /*2080*/  @P2 FFMA.FTZ R11, R27, R10, -0.0013887860113754868507 ;  /* 0xbab607ed1b0b2423 */ /* 0x000fe2000001000a */
[----:B------:R-:W-:Y:S01]  /*2090*/  FSEL R10, R12, 1, !P2 ;  /* 0x3f8000000c0a7808 */ /* 0x000fe20005000000 */
[----:B------:R-:W-:Y:S01]  /*20a0*/  @P2 IMAD.MOV.U32 R25, RZ, RZ, -0x41000001 ;  /* 0xbeffffffff192424 */ /* 0x000fe200078e00ff */
[----:B------:R-:W-:Y:S01]  /*20b0*/  IADD3 R12, R9, 0x1, RZ ;  /* 0x00000001090c7810 */ /* 0x000fe20007ffe0ff */
[C---:B------:R-:W-:Y:S02]  /*20c0*/  FFMA.FTZ R24, R27.reuse, R11, R24 ;  /* 0x0000000b1b187223 */ /* 0x040fe40000010018 */
[C---:B------:R-:W-:Y:S01]  /*20d0*/  FFMA.FTZ R11, R27.reuse, R10, RZ ;  /* 0x0000000a1b0b7223 */ /* 0x040fe200000100ff */
[----:B------:R-:W-:Y:S01]  /*20e0*/  LOP3.LUT P2, RZ, R12, 0x2, RZ, 0xc0, !PT ;  /* 0x000000020cff7812 */ /* 0x000fe2000784c0ff */
[----:B------:R-:W-:Y:S01]  /*20f0*/  FMUL R12, R42, 0.63661974668502807617 ;  /* 0x3f22f9832a0c7820 */ /* 0x000fe20000400000 */
[----:B------:R-:W-:-:S04]  /*2100*/  FFMA.FTZ R25, R27, R24, R25 ;  /* 0x000000181b197223 */ /* 0x000fc80000010019 */
[----:B------:R-:W-:Y:S01]  /*2110*/  FFMA.FTZ R9, R11, R25, R10 ;  /* 0x000000190b097223 */ /* 0x000fe2000001000a */
[----:B------:R-:W0:Y:S06]  /*2120*/  F2I.FTZ.NTZ R12, R12 ;  /* 0x0000000c000c7305 */ /* 0x000e2c0000213100 */
[----:B------:R-:W-:Y:S01]  /*2130*/  @P2 FFMA.FTZ R9, R9, -1, RZ ;  /* 0xbf80000009092823 */ /* 0x000fe200000100ff */
[----:B------:R-:W-:Y:S02]  /*2140*/  FSETP.NEU.AND P2, PT, R64, +INF , PT ;  /* 0x7f8000004000780b */ /* 0x000fe40003f4d000 */
        /* <DEDUP_REMOVED lines=17> */
[----:B------:R-:W-:Y:S02]  /*2260*/  LOP3.LUT R29, R11, 0x80000000, RZ, 0xfc, !PT ;  /* 0x800000000b1d7812 */ /* 0x000fe400078efcff */
[----:B------:R-:W-:-:S04]  /*2270*/  IADD3 R10, R10, -0x80, RZ ;  /* 0xffffff800a0a7810 */ /* 0x000fc80007ffe0ff */
[----:B------:R-:W-:Y:S02]  /*2280*/  SHF.R.U32.HI R12, RZ, 0x5, R10 ;  /* 0x00000005ff0c7819 */ /* 0x000fe4000001160a */
.L_x_17:
[----:B------:R-:W-:-:S04]  /*2290*/  IADD3 R10, P3, R30, c[0x4][0x8], RZ ;  /* 0x010002001e0a7a10 */ /* 0x000fc80007f7e0ff */
[----:B------:R-:W-:Y:S02]  /*22a0*/  IADD3.X R11, R31, c[0x4][0xc], RZ, P3, !PT ;  /* 0x010003001f0b7a10 */ /* 0x000fe40001ffe4ff */
[----:B------:R-:W-:-:S03]  /*22b0*/  IADD3 R30, P3, R30, 0x4, RZ ;  /* 0x000000041e1e7810 */ /* 0x000fc60007f7e0ff */
[----:B------:R-:W2:Y:S02]  /*22c0*/  LDG.E.CONSTANT R10, [R10.64] ;  /* 0x000000040a0a7981 */ /* 0x000ea4000c1e9900 */
[----:B------:R-:W-:Y:S01]  /*22d0*/  IMAD.X R31, RZ, RZ, R31, P3 ;  /* 0x000000ffff1f7224 */ /* 0x000fe200018e061f */
[----:B------:R-:W-:-:S04]  /*22e0*/  ISETP.NE.U32.AND P3, PT, R30, 0x18, PT ;  /* 0x000000181e00780c */ /* 0x000fc80003f65070 */
[----:B------:R-:W-:Y:S01]  /*22f0*/  ISETP.NE.AND.EX P3, PT, R31, RZ, PT, P3 ;  /* 0x000000ff1f00720c */ /* 0x000fe20003f65330 */
[----:B------:R-:W-:Y:S02]  /*2300*/  IMAD.MOV.U32 R24, RZ, RZ, R26 ;  /* 0x000000ffff187224 */ /* 0x000fe400078e001a */
        /* <DEDUP_REMOVED lines=17> */
[----:B------:R-:W-:-:S04]  /*2420*/  SHF.L.W.U32.HI R27, R24, 0x2, R11 ;  /* 0x00000002181b7819 */ /* 0x000fc80000010e0b */
[----:B------:R-:W-:Y:S02]  /*2430*/  LEA.HI R12, R27, R12, RZ, 0x1 ;  /* 0x0000000c1b0c7211 */ /* 0x000fe400078f08ff */
[----:B------:R-:W-:-:S03]  /*2440*/  SHF.R.S32.HI R11, RZ, 0x1f, R27 ;  /* 0x0000001fff0b7819 */ /* 0x000fc6000001141b */
[----:B------:R-:W-:-:S04]  /*2450*/  IMAD.MOV R10, RZ, RZ, -R12 ;  /* 0x000000ffff0a7224 */ /* 0x000fc800078e0a0c */
[----:B------:R-:W-:Y:S02]  /*2460*/  @!P3 IMAD.MOV.U32 R12, RZ, RZ, R10 ;  /* 0x000000ffff0cb224 */ /* 0x000fe400078e000a */
[----:B------:R-:W-:-:S05]  /*2470*/  IMAD.SHL.U32 R10, R24, 0x4, RZ ;  /* 0x00000004180a7824 */ /* 0x000fca00078e00ff */
[C---:B------:R-:W-:Y:S02]  /*2480*/  LOP3.LUT R10, R11.reuse, R10, RZ, 0x3c, !PT ;  /* 0x0000000a0b0a7212 */ /* 0x040fe400078e3cff */
[----:B------:R-:W-:Y:S02]  /*2490*/  LOP3.LUT R11, R11, R27, RZ, 0x3c, !PT ;  /* 0x0000001b0b0b7212 */ /* 0x000fe400078e3cff */
[----:B------:R-:W-:-:S04]  /*24a0*/  LOP3.LUT R27, R27, R42, RZ, 0x3c, !PT ;  /* 0x0000002a1b1b7212 */ /* 0x000fc800078e3cff */
[----:B------:R-:W1:Y:S01]  /*24b0*/  I2F.F64.S64 R10, R10 ;  /* 0x0000000a000a7312 */ /* 0x000e620000301c00 */
[----:B------:R-:W-:Y:S01]  /*24c0*/  ISETP.GE.AND P3, PT, R27, RZ, PT ;  /* 0x000000ff1b00720c */ /* 0x000fe20003f66270 */
[----:B-1----:R-:W1:-:S10]  /*24d0*/  DMUL R24, R10, c[0x2][0x0] ;  /* 0x008000000a187a28 */ /* 0x002e540000000000 */
[----:B-1----:R-:W0:Y:S02]  /*24e0*/  F2F.F32.F64 R24, R24 ;  /* 0x0000001800187310 */ /* 0x002e240000301000 */
[----:B0-----:R-:W-:-:S06]  /*24f0*/  FSEL R26, -R24, R24, !P3 ;  /* 0x00000018181a7208 */ /* 0x001fcc0005800100 */
.L_x_16:
[----:B------:R-:W-:Y:S05]  /*2500*/  BSYNC B0 ;  /* 0x0000000000007941 */ /* 0x000fea0003800000 */
.L_x_15:
        /* <DEDUP_REMOVED lines=8> */
[----:B------:R-:W-:Y:S01]  /*2590*/  FSETP.GE.AND P4, PT, R65, 105615, PT ;  /* 0x47ce47804100780b */ /* 0x000fe20003f86000 */
[----:B------:R-:W-:Y:S08]  /*25a0*/  BSSY B0, `(.L_x_18) ;  /* 0x000004b000007945 */ /* 0x000ff00003800000 */
[----:B------:R-:W-:-:S02]  /*25b0*/  @P3 IMAD.MOV.U32 R10, RZ, RZ, 0x37cbac00 ;  /* 0x37cbac00ff0a3424 */ /* 0x000fc400078e00ff */
[----:B------:R-:W-:Y:S02]  /*25c0*/  @P3 IMAD.MOV.U32 R24, RZ, RZ, 0x3d2aaabb ;  /* 0x3d2aaabbff183424 */ /* 0x000fe400078e00ff */
[C---:B------:R-:W-:Y:S01]  /*25d0*/  @P3 FFMA.FTZ R11, R27.reuse, R10, -0.0013887860113754868507 ;  /* 0xbab607ed1b0b3423 */ /* 0x040fe2000001000a */
[----:B------:R-:W-:Y:S01]  /*25e0*/  FSEL R10, R26, 1, !P3 ;  /* 0x3f8000001a0a7808 */ /* 0x000fe20005800000 */
[----:B------:R-:W-:Y:S01]  /*25f0*/  @P3 IMAD.MOV.U32 R25, RZ, RZ, -0x41000001 ;  /* 0xbeffffffff193424 */ /* 0x000fe200078e00ff */
[----:B------:R-:W-:Y:S01]  /*2600*/  LOP3.LUT P3, RZ, R12, 0x2, RZ, 0xc0, !PT ;  /* 0x000000020cff7812 */ /* 0x000fe2000786c0ff */
[C---:B------:R-:W-:Y:S02]  /*2610*/  FFMA.FTZ R24, R27.reuse, R11, R24 ;  /* 0x0000000b1b187223 */ /* 0x040fe40000010018 */
[C---:B------:R-:W-:Y:S02]  /*2620*/  FFMA.FTZ R11, R27.reuse, R10, RZ ;  /* 0x0000000a1b0b7223 */ /* 0x040fe400000100ff */
[----:B------:R-:W-:Y:S01]  /*2630*/  FFMA.FTZ R25, R27, R24, R25 ;  /* 0x000000181b197223 */ /* 0x000fe20000010019 */
[----:B------:R-:W-:-:S03]  /*2640*/  P2R R24, PR, RZ, 0x10 ;  /* 0x00000010ff187803 */ /* 0x000fc60000000000 */
[----:B------:R-:W-:Y:S01]  /*2650*/  FFMA.FTZ R10, R11, R25, R10 ;  /* 0x000000190b0a7223 */ /* 0x000fe2000001000a */
[----:B------:R-:W-:-:S03]  /*2660*/  FMUL R11, R43, 0.63661974668502807617 ;  /* 0x3f22f9832b0b7820 */ /* 0x000fc60000400000 */
[----:B------:R-:W-:Y:S01]  /*2670*/  @P3 FFMA.FTZ R10, R10, -1, RZ ;  /* 0xbf8000000a0a3823 */ /* 0x000fe200000100ff */
[----:B------:R-:W-:Y:S02]  /*2680*/  FSETP.NEU.AND P3, PT, R65, +INF , PT ;  /* 0x7f8000004100780b */ /* 0x000fe40003f6d000 */
[----:B------:R-:W0:Y:S02]  /*2690*/  F2I.FTZ.NTZ R11, R11 ;  /* 0x0000000b000b7305 */ /* 0x000e240000213100 */
[-C--:B0-----:R-:W-:Y:S02]  /*26a0*/  I2FP.F32.S32 R56, R11.reuse ;  /* 0x0000000b00387245 */ /* 0x081fe40000201400 */
[----:B------:R-:W-:-:S03]  /*26b0*/  MOV R57, R11 ;  /* 0x0000000b00397202 */ /* 0x000fc60000000f00 */
[----:B------:R-:W-:-:S04]  /*26c0*/  FFMA.FTZ R25, R56, -1.5707962512969970703, R43 ;  /* 0xbfc90fda38197823 */ /* 0x000fc8000001002b */
[----:B------:R-:W-:-:S04]  /*26d0*/  FFMA.FTZ R25, R56, -7.5497894158615963534e-08, R25 ;  /* 0xb3a2216838197823 */ /* 0x000fc80000010019 */
[----:B------:R-:W-:-:S04]  /*26e0*/  FFMA.FTZ R56, R56, -5.3903029534742383927e-15, R25 ;  /* 0xa7c234c538387823 */ /* 0x000fc80000010019 */
        /* <DEDUP_REMOVED lines=15> */
.L_x_20:
        /* <DEDUP_REMOVED lines=28> */
[----:B------:R-:W-:-:S04]  /*29a0*/  IMAD.MOV R12, RZ, RZ, -R11 ;  /* 0x000000ffff0c7224 */ /* 0x000fc800078e0a0b */
[----:B------:R-:W-:Y:S01]  /*29b0*/  @!P4 IMAD.MOV.U32 R11, RZ, RZ, R12 ;  /* 0x000000ffff0bc224 */ /* 0x000fe200078e000c */
[----:B------:R-:W-:-:S04]  /*29c0*/  SHF.R.S32.HI R12, RZ, 0x1f, R29 ;  /* 0x0000001fff0c7819 */ /* 0x000fc8000001141d */
[C---:B------:R-:W-:Y:S02]  /*29d0*/  LOP3.LUT R24, R12.reuse, R24, RZ, 0x3c, !PT ;  /* 0x000000180c187212 */ /* 0x040fe400078e3cff */
[----:B------:R-:W-:Y:S02]  /*29e0*/  LOP3.LUT R25, R12, R29, RZ, 0x3c, !PT ;  /* 0x0000001d0c197212 */ /* 0x000fe400078e3cff */
[----:B------:R-:W-:-:S04]  /*29f0*/  LOP3.LUT R29, R29, R43, RZ, 0x3c, !PT ;  /* 0x0000002b1d1d7212 */ /* 0x000fc800078e3cff */
[----:B------:R-:W1:Y:S01]  /*2a00*/  I2F.F64.S64 R24, R24 ;  /* 0x0000001800187312 */ /* 0x000e620000301c00 */
[----:B------:R-:W-:Y:S01]  /*2a10*/  ISETP.GE.AND P4, PT, R29, RZ, PT ;  /* 0x000000ff1d00720c */ /* 0x000fe20003f86270 */
[----:B-1----:R-:W1:-:S10]  /*2a20*/  DMUL R26, R24, c[0x2][0x0] ;  /* 0x00800000181a7a28 */ /* 0x002e540000000000 */
[----:B-1----:R-:W1:Y:S02]  /*2a30*/  F2F.F32.F64 R26, R26 ;  /* 0x0000001a001a7310 */ /* 0x002e640000301000 */
[----:B-1----:R-:W-:-:S06]  /*2a40*/  FSEL R12, -R26, R26, !P4 ;  /* 0x0000001a1a0c7208 */ /* 0x002fcc0006000100 */
.L_x_19:
[----:B0-----:R-:W-:Y:S05]  /*2a50*/  BSYNC B0 ;  /* 0x0000000000007941 */ /* 0x001fea0003800000 */
.L_x_18:
[----:B------:R-:W-:Y:S01]  /*2a60*/  LOP3.LUT R26, R11, 0x1, RZ, 0xc0, !PT ;  /* 0x000000010b1a7812 */ /* 0x000fe200078ec0ff */
[----:B------:R-:W-:Y:S01]  /*2a70*/  FMUL.FTZ R27, R12, R12 ;  /* 0x0000000c0c1b7220 */ /* 0x000fe20000410000 */
[----:B------:R-:W-:Y:S01]  /*2a80*/  IMAD.MOV.U32 R24, RZ, RZ, -0x46b2bead ;  /* 0xb94d4153ff187424 */ /* 0x000fe200078e00ff */
[----:B------:R-:W-:Y:S01]  /*2a90*/  FADD.FTZ R45, |R44|, -RZ ;  /* 0x800000ff2c2d7221 */ /* 0x000fe20000010200 */
[----:B------:R-:W-:Y:S01]  /*2aa0*/  ISETP.NE.U32.AND P4, PT, R26, 0x1, PT ;  /* 0x000000011a00780c */ /* 0x000fe20003f85070 */
[----:B------:R-:W-:Y:S01]  /*2ab0*/  IMAD.MOV.U32 R25, RZ, RZ, 0x3c0885e4 ;  /* 0x3c0885e4ff197424 */ /* 0x000fe200078e00ff */
[----:B------:R-:W-:Y:S01]  /*2ac0*/  BSSY B0, `(.L_x_21) ;  /* 0x000004d000007945 */ /* 0x000fe20003800000 */
[----:B------:R-:W-:Y:S01]  /*2ad0*/  IMAD.MOV.U32 R26, RZ, RZ, -0x41d55558 ;  /* 0xbe2aaaa8ff1a7424 */ /* 0x000fe200078e00ff */
[----:B------:R-:W-:-:S02]  /*2ae0*/  FSEL R12, R12, 1, !P4 ;  /* 0x3f8000000c0c7808 */ /* 0x000fc40006000000 */
[----:B------:R-:W-:-:S03]  /*2af0*/  FSETP.GE.AND P5, PT, R45, 105615, PT ;  /* 0x47ce47802d00780b */ /* 0x000fc60003fa6000 */
[----:B------:R-:W-:-:S04]  /*2b00*/  FFMA.FTZ R29, R27, R12, RZ ;  /* 0x0000000c1b1d7223 */ /* 0x000fc800000100ff */
[----:B------:R-:W-:Y:S02]  /*2b10*/  @P4 IMAD.MOV.U32 R28, RZ, RZ, 0x37cbac00 ;  /* 0x37cbac00ff1c4424 */ /* 0x000fe400078e00ff */
[----:B------:R-:W-:Y:S02]  /*2b20*/  @P4 IMAD.MOV.U32 R25, RZ, RZ, 0x3d2aaabb ;  /* 0x3d2aaabbff194424 */ /* 0x000fe400078e00ff */
[----:B------:R-:W-:Y:S01]  /*2b30*/  @P4 FFMA.FTZ R24, R27, R28, -0.0013887860113754868507 ;  /* 0xbab607ed1b184423 */ /* 0x000fe2000001001c */
[----:B------:R-:W-:-:S03]  /*2b40*/  @P4 IMAD.MOV.U32 R26, RZ, RZ, -0x41000001 ;  /* 0xbeffffffff1a4424 */ /* 0x000fc600078e00ff */
[----:B------:R-:W-:Y:S01]  /*2b50*/  FFMA.FTZ R25, R27, R24, R25 ;  /* 0x000000181b197223 */ /* 0x000fe20000010019 */
[----:B------:R-:W-:-:S03]  /*2b60*/  IADD3 R24, R11, 0x1, RZ ;  /* 0x000000010b187810 */ /* 0x000fc60007ffe0ff */
[----:B------:R-:W-:Y:S01]  /*2b70*/  FFMA.FTZ R25, R27, R25, R26 ;  /* 0x000000191b197223 */ /* 0x000fe2000001001a */
[----:B------:R-:W-:-:S03]  /*2b80*/  LOP3.LUT P4, RZ, R24, 0x2, RZ, 0xc0, !PT ;  /* 0x0000000218ff7812 */ /* 0x000fc6000788c0ff */
[----:B------:R-:W-:Y:S01]  /*2b90*/  FFMA.FTZ R11, R29, R25, R12 ;  /* 0x000000191d0b7223 */ /* 0x000fe2000001000c */
[----:B------:R-:W-:-:S06]  /*2ba0*/  FMUL R12, R44, 0.63661974668502807617 ;  /* 0x3f22f9832c0c7820 */ /* 0x000fcc0000400000 */
[----:B------:R-:W0:Y:S03]  /*2bb0*/  F2I.FTZ.NTZ R12, R12 ;  /* 0x0000000c000c7305 */ /* 0x000e260000213100 */
        /* <DEDUP_REMOVED lines=14> */
[----:B------:R-:W-:Y:S01]  /*2ca0*/  IMAD.MOV.U32 R28, RZ, RZ, RZ ;  /* 0x000000ffff1c7224 */ /* 0x000fe200078e00ff */
[----:B------:R-:W-:Y:S01]  /*2cb0*/  SHF.L.U32 R24, R44, 0x8, RZ ;  /* 0x000000082c187819 */ /* 0x000fe200000006ff */
[----:B------:R-:W-:Y:S01]  /*2cc0*/  CS2R R32, SRZ ;  /* 0x0000000000207805 */ /* 0x000fe2000001ff00 */
[----:B------:R-:W-:Y:S01]  /*2cd0*/  LOP3.LUT R12, R30, 0xe0, RZ, 0xc0, !PT ;  /* 0x000000e01e0c7812 */ /* 0x000fe200078ec0ff */
[----:B------:R-:W-:Y:S01]  /*2ce0*/  IMAD.MOV.U32 R29, RZ, RZ, R1 ;  /* 0x000000ffff1d7224 */ /* 0x000fe200078e0001 */
[----:B------:R-:W-:Y:S02]  /*2cf0*/  LOP3.LUT R31, R24, 0x80000000, RZ, 0xfc, !PT ;  /* 0x80000000181f7812 */ /* 0x000fe400078efcff */
[----:B------:R-:W-:-:S04]  /*2d00*/  IADD3 R12, R12, -0x80, RZ ;  /* 0xffffff800c0c7810 */ /* 0x000fc80007ffe0ff */
[----:B------:R-:W-:Y:S02]  /*2d10*/  SHF.R.U32.HI R12, RZ, 0x5, R12 ;  /* 0x00000005ff0c7819 */ /* 0x000fe4000001160c */
.L_x_23:
        /* <DEDUP_REMOVED lines=39> */
.L_x_22:
[----:B0-----:R-:W-:Y:S05]  /*2f90*/  BSYNC B0 ;  /* 0x0000000000007941 */ /* 0x001fea0003800000 */
.L_x_21:
[C---:B------:R-:W-:Y:S01]  /*2fa0*/  IADD3 R29, R68.reuse, -0x20, RZ ;  /* 0xffffffe0441d7810 */ /* 0x040fe20007ffe0ff */
[----:B------:R-:W-:Y:S01]  /*2fb0*/  CS2R R24, SRZ ;  /* 0x0000000000187805 */ /* 0x000fe2000001ff00 */
[----:B------:R-:W-:Y:S01]  /*2fc0*/  ISETP.GT.AND P5, PT, R68, 0x1f, PT ;  /* 0x0000001f4400780c */ /* 0x000fe20003fa4270 */
[----:B------:R-:W-:Y:S01]  /*2fd0*/  CS2R R26, SRZ ;  /* 0x00000000001a7805 */ /* 0x000fe2000001ff00 */
[----:B------:R-:W-:Y:S01]  /*2fe0*/  CS2R R30, SRZ ;  /* 0x00000000001e7805 */ /* 0x000fe2000001ff00 */
[--C-:B------:R-:W-:Y:S02]  /*2ff0*/  IMAD R35, R36, 0x40, R29.reuse ;  /* 0x0000004024237824 */ /* 0x100fe400078e021d */
[----:B------:R-:W-:Y:S02]  /*3000*/  IMAD R33, R37, 0x40, R29 ;  /* 0x0000004025217824 */ /* 0x000fe400078e021d */
[----:B------:R-:W-:Y:S01]  /*3010*/  CS2R R28, SRZ ;  /* 0x00000000001c7805 */ /* 0x000fe2000001ff00 */
[----:B------:R-:W-:Y:S01]  /*3020*/  IMAD.WIDE R34, R35, R52, c[0x0][0x160] ;  /* 0x0000580023227625 */ /* 0x000fe200078e0234 */
[----:B------:R-:W-:-:S03]  /*3030*/  LOP3.LUT R39, R12, 0x1, RZ, 0xc0, !PT ;  /* 0x000000010c277812 */ /* 0x000fc600078ec0ff */
[----:B------:R-:W-:Y:S01]  /*3040*/  IMAD.WIDE R32, R33, R52, c[0x0][0x160] ;  /* 0x0000580021207625 */ /* 0x000fe200078e0234 */
[----:B------:R0:W5:Y:S04]  /*3050*/  @P5 LDG.E.EL.128 R24, [R34.64] ;  /* 0x0000000422185981 */ /* 0x000168000c2e1d00 */
[----:B------:R1:W5:Y:S01]  /*3060*/  @P5 LDG.E.EL.128 R28, [R32.64] ;  /* 0x00000004201c5981 */ /* 0x000362000c2e1d00 */
[----:B------:R-:W-:Y:S01]  /*3070*/  ISETP.NE.U32.AND P5, PT, R39, 0x1, PT ;  /* 0x000000012700780c */ /* 0x000fe20003fa5070 */
[C---:B------:R-:W-:Y:S01]  /*3080*/  FMUL.FTZ R53, R38.reuse, R38 ;  /* 0x0000002626357220 */ /* 0x040fe20000410000 */
[----:B------:R-:W-:Y:S02]  /*3090*/  IMAD.MOV.U32 R50, RZ, RZ, -0x46b2bead ;  /* 0xb94d4153ff327424 */ /* 0x000fe400078e00ff */
[----:B------:R-:W-:Y:S01]  /*30a0*/  IMAD.MOV.U32 R51, RZ, RZ, 0x3c0885e4 ;  /* 0x3c0885e4ff337424 */ /* 0x000fe200078e00ff */
[----:B0-----:R-:W-:Y:S01]  /*30b0*/  FSEL R34, R38, 1, !P5 ;  /* 0x3f80000026227808 */ /* 0x001fe20006800000 */
[----:B------:R-:W-:Y:S01]  /*30c0*/  IMAD.MOV.U32 R39, RZ, RZ, -0x41d55558 ;  /* 0xbe2aaaa8ff277424 */ /* 0x000fe200078e00ff */
[----:B-1----:R-:W-:-:S06]  /*30d0*/  IADD3 R32, R12, 0x1, RZ ;  /* 0x000000010c207810 */ /* 0x002fcc0007ffe0ff */
[----:B------:R-:W-:Y:S02]  /*30e0*/  @P5 IMAD.MOV.U32 R72, RZ, RZ, 0x37cbac00 ;  /* 0x37cbac00ff485424 */ /* 0x000fe400078e00ff */
[----:B------:R-:W-:Y:S02]  /*30f0*/  @P5 IMAD.MOV.U32 R51, RZ, RZ, 0x3d2aaabb ;  /* 0x3d2aaabbff335424 */ /* 0x000fe400078e00ff */
[C---:B------:R-:W-:Y:S01]  /*3100*/  @P5 FFMA.FTZ R50, R53.reuse, R72, -0.0013887860113754868507 ;  /* 0xbab607ed35325423 */ /* 0x040fe20000010048 */
[----:B------:R-:W-:Y:S01]  /*3110*/  @P5 IMAD.MOV.U32 R39, RZ, RZ, -0x41000001 ;  /* 0xbeffffffff275424 */ /* 0x000fe200078e00ff */
[----:B------:R-:W-:Y:S02]  /*3120*/  LOP3.LUT P5, RZ, R32, 0x2, RZ, 0xc0, !PT ;  /* 0x0000000220ff7812 */ /* 0x000fe400078ac0ff */
[----:B------:R-:W-:Y:S01]  /*3130*/  FFMA.FTZ R50, R53, R50, R51 ;  /* 0x0000003235327223 */ /* 0x000fe20000010033 */
[----:B------:R-:W-:-:S03]  /*3140*/  IADD3 R32, R68, 0x20, RZ ;  /* 0x0000002044207810 */ /* 0x000fc60007ffe0ff */
[C---:B------:R-:W-:Y:S01]  /*3150*/  FFMA.FTZ R39, R53.reuse, R50, R39 ;  /* 0x0000003235277223 */ /* 0x040fe20000010027 */
[----:B------:R-:W-:Y:S01]  /*3160*/  FFMA.FTZ R53, R53, R34, RZ ;  /* 0x0000002235357223 */ /* 0x000fe200000100ff */
[----:B------:R-:W-:-:S03]  /*3170*/  IMAD R51, R36, 0x40, R32 ;  /* 0x0000004024337824 */ /* 0x000fc600078e0220 */
[----:B------:R-:W-:Y:S01]  /*3180*/  FFMA.FTZ R12, R53, R39, R34 ;  /* 0x00000027350c7223 */ /* 0x000fe20000010022 */
[----:B------:R-:W-:Y:S01]  /*3190*/  IMAD R53, R37, 0x40, R32 ;  /* 0x0000004025357824 */ /* 0x000fe200078e0220 */
[----:B------:R-:W-:Y:S01]  /*31a0*/  CS2R R34, SRZ ;  /* 0x0000000000227805 */ /* 0x000fe2000001ff00 */
[----:B------:R-:W-:Y:S01]  /*31b0*/  CS2R R32, SRZ ;  /* 0x0000000000207805 */ /* 0x000fe2000001ff00 */
[----:B------:R-:W-:Y:S01]  /*31c0*/  @P5 FFMA.FTZ R12, R12, -1, RZ ;  /* 0xbf8000000c0c5823 */ /* 0x000fe200000100ff */
[----:B------:R-:W-:Y:S01]  /*31d0*/  ISETP.GE.AND P5, PT, R68, 0x20, PT ;  /* 0x000000204400780c */ /* 0x000fe20003fa6270 */
[----:B------:R-:W-:Y:S01]  /*31e0*/  CS2R R36, SRZ ;  /* 0x0000000000247805 */ /* 0x000fe2000001ff00 */
[----:B------:R-:W-:Y:S01]  /*31f0*/  IMAD.WIDE R50, R51, R52, c[0x0][0x160] ;  /* 0x0000580033327625 */ /* 0x000fe200078e0234 */
[----:B------:R-:W-:-:S03]  /*3200*/  CS2R R38, SRZ ;  /* 0x0000000000267805 */ /* 0x000fc6000001ff00 */
[----:B------:R-:W-:-:S07]  /*3210*/  IMAD.WIDE R52, R53, R52, c[0x0][0x160] ;  /* 0x0000580035347625 */ /* 0x000fce00078e0234 */
[----:B------:R0:W5:Y:S04]  /*3220*/  @!P5 LDG.E.EL.128 R32, [R50.64] ;  /* 0x000000043220d981 */ /* 0x000168000c2e1d00 */
[----:B------:R0:W5:Y:S01]  /*3230*/  @!P5 LDG.E.EL.128 R36, [R52.64] ;  /* 0x000000043424d981 */ /* 0x000162000c2e1d00 */
[----:B------:R-:W-:Y:S01]  /*3240*/  BSSY B0, `(.L_x_24) ;  /* 0x0000035000007945 */ /* 0x000fe20003800000 */
[----:B------:R-:W-:Y:S05]  /*3250*/  @!P6 BRA `(.L_x_25) ;  /* 0x000003300000e947 */ /* 0x000fea0003800000 */
[----:B------:R-:W-:-:S13]  /*3260*/  FSETP.NEU.AND P6, PT, R70, +INF , PT ;  /* 0x7f8000004600780b */ /* 0x000fda0003fcd000 */
[----:B------:R-:W-:Y:S01]  /*3270*/  @!P6 FMUL.FTZ R69, RZ, R66 ;  /* 0x00000042ff45e220 */ /* 0x000fe20000410000 */
[----:B------:R-:W-:Y:S01]  /*3280*/  @!P6 IMAD.MOV.U32 R67, RZ, RZ, RZ ;  /* 0x000000ffff43e224 */ /* 0x000fe200078e00ff */
[----:B------:R-:W-:Y:S05]  /*3290*/  @!P6 BRA `(.L_x_25) ;  /* 0x000002f00000e947 */ /* 0x000fea0003800000 */
[----:B------:R-:W-:Y:S01]  /*32a0*/  SHF.R.U32.HI R69, RZ, 0x17, R66 ;  /* 0x00000017ff457819 */ /* 0x000fe20000011642 */
[----:B0-----:R-:W-:Y:S01]  /*32b0*/  IMAD.SHL.U32 R51, R66, 0x100, RZ ;  /* 0x0000010042337824 */ /* 0x001fe200078e00ff */
[----:B------:R-:W-:Y:S01]  /*32c0*/  CS2R R72, SRZ ;  /* 0x0000000000487805 */ /* 0x000fe2000001ff00 */
[----:B------:R-:W-:Y:S01]  /*32d0*/  IMAD.MOV.U32 R53, RZ, RZ, RZ ;  /* 0x000000ffff357224 */ /* 0x000fe200078e00ff */
[----:B------:R-:W-:Y:S01]  /*32e0*/  LOP3.LUT R50, R69, 0xe0, RZ, 0xc0, !PT ;  /* 0x000000e045327812 */ /* 0x000fe200078ec0ff */
[----:B------:R-:W-:Y:S01]  /*32f0*/  IMAD.MOV.U32 R67, RZ, RZ, R1 ;  /* 0x000000ffff437224 */ /* 0x000fe200078e0001 */
[----:B------:R-:W-:Y:S02]  /*3300*/  LOP3.LUT R70, R51, 0x80000000, RZ, 0xfc, !PT ;  /* 0x8000000033467812 */ /* 0x000fe400078efcff */
[----:B------:R-:W-:-:S04]  /*3310*/  IADD3 R50, R50, -0x80, RZ ;  /* 0xffffff8032327810 */ /* 0x000fc80007ffe0ff */
[----:B------:R-:W-:Y:S02]  /*3320*/  SHF.R.U32.HI R68, RZ, 0x5, R50 ;  /* 0x00000005ff447819 */ /* 0x000fe40000011632 */
.L_x_26:
[----:B------:R-:W-:-:S04]  /*3330*/  IADD3 R50, P6, R72, c[0x4][0x8], RZ ;  /* 0x0100020048327a10 */ /* 0x000fc80007fde0ff */
[----:B------:R-:W-:Y:S02]  /*3340*/  IADD3.X R51, R73, c[0x4][0xc], RZ, P6, !PT ;  /* 0x0100030049337a10 */ /* 0x000fe400037fe4ff */
[----:B------:R-:W-:-:S03]  /*3350*/  IADD3 R72, P6, R72, 0x4, RZ ;  /* 0x0000000448487810 */ /* 0x000fc60007fde0ff */
[----:B------:R0:W2:Y:S01]  /*3360*/  LDG.E.CONSTANT R71, [R50.64] ;  /* 0x0000000432477981 */ /* 0x0000a2000c1e9900 */
[----:B------:R-:W-:Y:S02]  /*3370*/  IADD3.X R73, RZ, R73, RZ, P6, !PT ;  /* 0x00000049ff497210 */ /* 0x000fe400037fe4ff */
[----:B------:R-:W-:-:S04]  /*3380*/  ISETP.NE.U32.AND P6, PT, R72, 0x18, PT ;  /* 0x000000184800780c */ /* 0x000fc80003fc5070 */
[----:B------:R-:W-:Y:S01]  /*3390*/  ISETP.NE.AND.EX P6, PT, R73, RZ, PT, P6 ;  /* 0x000000ff4900720c */ /* 0x000fe20003fc5360 */
[----:B0-----:R-:W-:Y:S02]  /*33a0*/  IMAD.MOV.U32 R50, RZ, RZ, R53 ;  /* 0x000000ffff327224 */ /* 0x001fe400078e0035 */
[----:B------:R-:W-:-:S04]  /*33b0*/  IMAD.MOV.U32 R51, RZ, RZ, RZ ;  /* 0x000000ffff337224 */ /* 0x000fc800078e00ff */
[----:B--2---:R-:W-:-:S05]  /*33c0*/  IMAD.WIDE.U32 R52, R70, R71, R50 ;  /* 0x0000004746347225 */ /* 0x004fca00078e0032 */
        /* <DEDUP_REMOVED lines=15> */
[C---:B------:R-:W-:Y:S02]  /*34c0*/  LEA.HI R67, R68.reuse, R67, RZ, 0x1 ;  /* 0x0000004344437211 */ /* 0x040fe400078f08ff */
[----:B------:R-:W-:Y:S02]  /*34d0*/  SHF.R.S32.HI R51, RZ, 0x1f, R68 ;  /* 0x0000001fff337819 */ /* 0x000fe40000011444 */
[----:B------:R-:W-:Y:S01]  /*34e0*/  LOP3.LUT R66, R68, R66, RZ, 0x3c, !PT ;  /* 0x0000004244427212 */ /* 0x000fe200078e3cff */
[----:B------:R-:W-:-:S04]  /*34f0*/  IMAD.MOV R50, RZ, RZ, -R67 ;  /* 0x000000ffff327224 */ /* 0x000fc800078e0a43 */
[----:B------:R-:W-:Y:S01]  /*3500*/  @!P6 IMAD.MOV.U32 R67, RZ, RZ, R50 ;  /* 0x000000ffff43e224 */ /* 0x000fe200078e0032 */
[----:B------:R-:W-:Y:S01]  /*3510*/  ISETP.GE.AND P6, PT, R66, RZ, PT ;  /* 0x000000ff4200720c */ /* 0x000fe20003fc6270 */
[----:B------:R-:W-:-:S05]  /*3520*/  IMAD.SHL.U32 R50, R52, 0x4, RZ ;  /* 0x0000000434327824 */ /* 0x000fca00078e00ff */
[C---:B------:R-:W-:Y:S02]  /*3530*/  LOP3.LUT R50, R51.reuse, R50, RZ, 0x3c, !PT ;  /* 0x0000003233327212 */ /* 0x040fe400078e3cff */
[----:B------:R-:W-:-:S06]  /*3540*/  LOP3.LUT R51, R51, R68, RZ, 0x3c, !PT ;  /* 0x0000004433337212 */ /* 0x000fcc00078e3cff */
[----:B------:R-:W0:Y:S02]  /*3550*/  I2F.F64.S64 R50, R50 ;  /* 0x0000003200327312 */ /* 0x000e240000301c00 */
[----:B0-----:R-:W0:-:S10]  /*3560*/  DMUL R52, R50, c[0x2][0x0] ;  /* 0x0080000032347a28 */ /* 0x001e140000000000 */
[----:B0-----:R-:W0:Y:S02]  /*3570*/  F2F.F32.F64 R52, R52 ;  /* 0x0000003400347310 */ /* 0x001e240000301000 */
[----:B0-----:R-:W-:-:S06]  /*3580*/  FSEL R69, -R52, R52, !P6 ;  /* 0x0000003434457208 */ /* 0x001fcc0007000100 */
.L_x_25:
[----:B------:R-:W-:Y:S05]  /*3590*/  BSYNC B0 ;  /* 0x0000000000007941 */ /* 0x000fea0003800000 */
.L_x_24:
[----:B0-----:R-:W-:Y:S01]  /*35a0*/  LOP3.LUT R52, R67, 0x1, RZ, 0xc0, !PT ;  /* 0x0000000143347812 */ /* 0x001fe200078ec0ff */
[C---:B------:R-:W-:Y:S01]  /*35b0*/  FMUL.FTZ R66, R69.reuse, R69 ;  /* 0x0000004545427220 */ /* 0x040fe20000410000 */
[----:B------:R-:W-:Y:S01]  /*35c0*/  IMAD.MOV.U32 R50, RZ, RZ, -0x46b2bead ;  /* 0xb94d4153ff327424 */ /* 0x000fe200078e00ff */
[----:B------:R-:W-:Y:S01]  /*35d0*/  BSSY B0, `(.L_x_27) ;  /* 0x0000046000007945 */ /* 0x000fe20003800000 */
[----:B------:R-:W-:Y:S01]  /*35e0*/  ISETP.NE.U32.AND P6, PT, R52, 0x1, PT ;  /* 0x000000013400780c */ /* 0x000fe20003fc5070 */
[----:B------:R-:W-:Y:S02]  /*35f0*/  IMAD.MOV.U32 R51, RZ, RZ, 0x3c0885e4 ;  /* 0x3c0885e4ff337424 */ /* 0x000fe400078e00ff */
[----:B------:R-:W-:Y:S01]  /*3600*/  IMAD.MOV.U32 R52, RZ, RZ, -0x41d55558 ;  /* 0xbe2aaaa8ff347424 */ /* 0x000fe200078e00ff */
[----:B------:R-:W-:-:S09]  /*3610*/  FSEL R69, R69, 1, P6 ;  /* 0x3f80000045457808 */ /* 0x000fd20003000000 */
[----:B------:R-:W-:Y:S02]  /*3620*/  @!P6 IMAD.MOV.U32 R53, RZ, RZ, 0x37cbac00 ;  /* 0x37cbac00ff35e424 */ /* 0x000fe400078e00ff */
[----:B------:R-:W-:Y:S02]  /*3630*/  @!P6 IMAD.MOV.U32 R51, RZ, RZ, 0x3d2aaabb ;  /* 0x3d2aaabbff33e424 */ /* 0x000fe400078e00ff */
[C---:B------:R-:W-:Y:S01]  /*3640*/  @!P6 FFMA.FTZ R50, R66.reuse, R53, -0.0013887860113754868507 ;  /* 0xbab607ed4232e423 */ /* 0x040fe20000010035 */
[----:B------:R-:W-:Y:S01]  /*3650*/  @!P6 IMAD.MOV.U32 R52, RZ, RZ, -0x41000001 ;  /* 0xbeffffffff34e424 */ /* 0x000fe200078e00ff */
[----:B------:R-:W-:Y:S02]  /*3660*/  LOP3.LUT P6, RZ, R67, 0x2, RZ, 0xc0, !PT ;  /* 0x0000000243ff7812 */ /* 0x000fe400078cc0ff */
[C---:B------:R-:W-:Y:S01]  /*3670*/  FFMA.FTZ R51, R66.reuse, R50, R51 ;  /* 0x0000003242337223 */ /* 0x040fe20000010033 */
[----:B------:R-:W-:-:S03]  /*3680*/  FFMA.FTZ R50, R66, R69, RZ ;  /* 0x0000004542327223 */ /* 0x000fc600000100ff */
[----:B------:R-:W-:-:S04]  /*3690*/  FFMA.FTZ R52, R66, R51, R52 ;  /* 0x0000003342347223 */ /* 0x000fc80000010034 */
[----:B------:R-:W-:-:S04]  /*36a0*/  FFMA.FTZ R69, R50, R52, R69 ;  /* 0x0000003432457223 */ /* 0x000fc80000010045 */
[----:B------:R-:W-:Y:S01]  /*36b0*/  @P6 FFMA.FTZ R69, R69, -1, RZ ;  /* 0xbf80000045456823 */ /* 0x000fe200000100ff */
[----:B------:R-:W-:-:S13]  /*36c0*/  FSETP.GE.AND P6, PT, R60, 105615, PT ;  /* 0x47ce47803c00780b */ /* 0x000fda0003fc6000 */
[----:B------:R-:W-:Y:S05]  /*36d0*/  @!P6 BRA `(.L_x_28) ;  /* 0x000003500000e947 */ /* 0x000fea0003800000 */
[----:B------:R-:W-:-:S13]  /*36e0*/  FSETP.NEU.AND P6, PT, R60, +INF , PT ;  /* 0x7f8000003c00780b */ /* 0x000fda0003fcd000 */
        /* <DEDUP_REMOVED lines=13> */
.L_x_29:
[----:B------:R-:W-:-:S04]  /*37c0*/  IADD3 R50, P6, R68, c[0x4][0x8], RZ ;  /* 0x0100020044327a10 */ /* 0x000fc80007fde0ff */
[----:B------:R-:W-:Y:S02]  /*37d0*/  IADD3.X R51, R70, c[0x4][0xc], RZ, P6, !PT ;  /* 0x0100030046337a10 */ /* 0x000fe400037fe4ff */
[----:B------:R-:W-:-:S04]  /*37e0*/  IADD3 R68, P6, R68, 0x4, RZ ;  /* 0x0000000444447810 */ /* 0x000fc80007fde0ff */
[----:B------:R-:W2:Y:S01]  /*37f0*/  LDG.E.CONSTANT R51, [R50.64] ;  /* 0x0000000432337981 */ /* 0x000ea2000c1e9900 */
        /* <DEDUP_REMOVED lines=20> */
[C-C-:B------:R-:W-:Y:S01]  /*3940*/  SHF.L.W.U32.HI R60, R50.reuse, 0x2, R51.reuse ;  /* 0x00000002323c7819 */ /* 0x140fe20000010e33 */
[----:B------:R-:W-:Y:S01]  /*3950*/  IMAD.SHL.U32 R50, R50, 0x4, RZ ;  /* 0x0000000432327824 */ /* 0x000fe200078e00ff */
[----:B------:R-:W-:Y:S02]  /*3960*/  SHF.R.U32.HI R0, RZ, 0x1e, R51 ;  /* 0x0000001eff007819 */ /* 0x000fe40000011633 */
[----:B------:R-:W-:Y:S02]  /*3970*/  SHF.R.S32.HI R51, RZ, 0x1f, R60 ;  /* 0x0000001fff337819 */ /* 0x000fe4000001143c */
[C---:B------:R-:W-:Y:S02]  /*3980*/  LEA.HI R0, R60.reuse, R0, RZ, 0x1 ;  /* 0x000000003c007211 */ /* 0x040fe400078f08ff */
[C---:B------:R-:W-:Y:S02]  /*3990*/  LOP3.LUT R50, R51.reuse, R50, RZ, 0x3c, !PT ;  /* 0x0000003233327212 */ /* 0x040fe400078e3cff */
[----:B------:R-:W-:Y:S01]  /*39a0*/  LOP3.LUT R51, R51, R60, RZ, 0x3c, !PT ;  /* 0x0000003c33337212 */ /* 0x000fe200078e3cff */
[----:B0-----:R-:W-:Y:S01]  /*39b0*/  IMAD.MOV R46, RZ, RZ, -R0 ;  /* 0x000000ffff2e7224 */ /* 0x001fe200078e0a00 */
[----:B------:R-:W-:-:S04]  /*39c0*/  LOP3.LUT R15, R60, R15, RZ, 0x3c, !PT ;  /* 0x0000000f3c0f7212 */ /* 0x000fc800078e3cff */
[----:B------:R-:W0:Y:S01]  /*39d0*/  I2F.F64.S64 R50, R50 ;  /* 0x0000003200327312 */ /* 0x000e220000301c00 */
[----:B------:R-:W-:Y:S02]  /*39e0*/  @!P6 MOV R0, R46 ;  /* 0x0000002e0000e202 */ /* 0x000fe40000000f00 */
[----:B------:R-:W-:Y:S01]  /*39f0*/  ISETP.GE.AND P6, PT, R15, RZ, PT ;  /* 0x000000ff0f00720c */ /* 0x000fe20003fc6270 */
[----:B0-----:R-:W0:-:S10]  /*3a00*/  DMUL R52, R50, c[0x2][0x0] ;  /* 0x0080000032347a28 */ /* 0x001e140000000000 */
[----:B0-----:R-:W0:Y:S02]  /*3a10*/  F2F.F32.F64 R52, R52 ;  /* 0x0000003400347310 */ /* 0x001e240000301000 */
[----:B0-----:R-:W-:-:S06]  /*3a20*/  FSEL R46, -R52, R52, !P6 ;  /* 0x00000034342e7208 */ /* 0x001fcc0007000100 */
.L_x_28:
[----:B------:R-:W-:Y:S05]  /*3a30*/  BSYNC B0 ;  /* 0x0000000000007941 */ /* 0x000fea0003800000 */
.L_x_27:
[----:B------:R-:W-:Y:S01]  /*3a40*/  LOP3.LUT R51, R0, 0x1, RZ, 0xc0, !PT ;  /* 0x0000000100337812 */ /* 0x000fe200078ec0ff */
        /* <DEDUP_REMOVED lines=33> */
.L_x_32:
        /* <DEDUP_REMOVED lines=28> */
[----:B0-----:R-:W-:-:S04]  /*3e20*/  IMAD.MOV R0, RZ, RZ, -R4 ;  /* 0x000000ffff007224 */ /* 0x001fc800078e0a04 */
[----:B------:R-:W-:Y:S01]  /*3e30*/  @!P6 IMAD.MOV.U32 R4, RZ, RZ, R0 ;  /* 0x000000ffff04e224 */ /* 0x000fe200078e0000 */
[----:B------:R-:W-:-:S04]  /*3e40*/  SHF.R.S32.HI R0, RZ, 0x1f, R15 ;  /* 0x0000001fff007819 */ /* 0x000fc8000001140f */
        /* <DEDUP_REMOVED lines=8> */
.L_x_31:
[----:B------:R-:W-:Y:S05]  /*3ed0*/  BSYNC B0 ;  /* 0x0000000000007941 */ /* 0x000fea0003800000 */
.L_x_30:
[----:B------:R-:W-:Y:S01]  /*3ee0*/  LOP3.LUT R15, R4, 0x1, RZ, 0xc0, !PT ;  /* 0x00000001040f7812 */ /* 0x000fe200078ec0ff */
[----:B------:R-:W-:Y:S01]  /*3ef0*/  FMUL.FTZ R46, R47, R47 ;  /* 0x0000002f2f2e7220 */ /* 0x000fe20000410000 */
[----:B------:R-:W-:Y:S01]  /*3f00*/  IMAD.MOV.U32 R0, RZ, RZ, -0x46b2bead ;  /* 0xb94d4153ff007424 */ /* 0x000fe200078e00ff */
[----:B------:R-:W-:Y:S01]  /*3f10*/  MOV R40, 0xbe2aaaa8 ;  /* 0xbe2aaaa800287802 */ /* 0x000fe20000000f00 */
[----:B------:R-:W-:Y:S01]  /*3f20*/  IMAD.MOV.U32 R51, RZ, RZ, 0x3c0885e4 ;  /* 0x3c0885e4ff337424 */ /* 0x000fe200078e00ff */
[----:B------:R-:W-:Y:S01]  /*3f30*/  ISETP.NE.U32.AND P6, PT, R15, 0x1, PT ;  /* 0x000000010f00780c */ /* 0x000fe20003fc5070 */
[----:B------:R-:W-:-:S12]  /*3f40*/  BSSY B0, `(.L_x_33) ;  /* 0x0000042000007945 */ /* 0x000fd80003800000 */
[----:B------:R-:W-:Y:S02]  /*3f50*/  @!P6 IMAD.MOV.U32 R15, RZ, RZ, 0x37cbac00 ;  /* 0x37cbac00ff0fe424 */ /* 0x000fe400078e00ff */
[----:B------:R-:W-:Y:S02]  /*3f60*/  @!P6 IMAD.MOV.U32 R51, RZ, RZ, 0x3d2aaabb ;  /* 0x3d2aaabbff33e424 */ /* 0x000fe400078e00ff */
[----:B------:R-:W-:Y:S01]  /*3f70*/  @!P6 FFMA.FTZ R0, R46, R15, -0.0013887860113754868507 ;  /* 0xbab607ed2e00e423 */ /* 0x000fe2000001000f */
[----:B------:R-:W-:Y:S01]  /*3f80*/  FSEL R15, R47, 1, P6 ;  /* 0x3f8000002f0f7808 */ /* 0x000fe20003000000 */
[----:B------:R-:W-:Y:S01]  /*3f90*/  @!P6 IMAD.MOV.U32 R40, RZ, RZ, -0x41000001 ;  /* 0xbeffffffff28e424 */ /* 0x000fe200078e00ff */
[----:B------:R-:W-:Y:S01]  /*3fa0*/  LOP3.LUT P6, RZ, R4, 0x2, RZ, 0xc0, !PT ;  /* 0x0000000204ff7812 */ /* 0x000fe200078cc0ff */
[C---:B------:R-:W-:Y:S02]  /*3fb0*/  FFMA.FTZ R51, R46.reuse, R0, R51 ;  /* 0x000000002e337223 */ /* 0x040fe40000010033 */
[----:B------:R-:W-:-:S02]  /*3fc0*/  FFMA.FTZ R0, R46, R15, RZ ;  /* 0x0000000f2e007223 */ /* 0x000fc400000100ff */
[----:B------:R-:W-:-:S04]  /*3fd0*/  FFMA.FTZ R40, R46, R51, R40 ;  /* 0x000000332e287223 */ /* 0x000fc80000010028 */
[----:B------:R-:W-:-:S04]  /*3fe0*/  FFMA.FTZ R15, R0, R40, R15 ;  /* 0x00000028000f7223 */ /* 0x000fc8000001000f */
[----:B------:R-:W-:Y:S01]  /*3ff0*/  @P6 FFMA.FTZ R15, R15, -1, RZ ;  /* 0xbf8000000f0f6823 */ /* 0x000fe200000100ff */
[----:B------:R-:W-:-:S13]  /*4000*/  FSETP.GE.AND P6, PT, R62, 105615, PT ;  /* 0x47ce47803e00780b */ /* 0x000fda0003fc6000 */
        /* <DEDUP_REMOVED lines=14> */
.L_x_35:
        /* <DEDUP_REMOVED lines=32> */
[----:B------:R-:W-:-:S03]  /*42f0*/  LOP3.LUT R4, R4, R41, RZ, 0x3c, !PT ;  /* 0x0000002904047212 */ /* 0x000fc600078e3cff */
[----:B------:R-:W-:Y:S01]  /*4300*/  @!P0 IMAD.MOV.U32 R6, RZ, RZ, R0 ;  /* 0x000000ffff068224 */ /* 0x000fe200078e0000 */
[----:B------:R-:W0:Y:S01]  /*4310*/  I2F.F64.S64 R46, R46 ;  /* 0x0000002e002e7312 */ /* 0x000e220000301c00 */
[----:B------:R-:W-:Y:S01]  /*4320*/  ISETP.GE.AND P0, PT, R4, RZ, PT ;  /* 0x000000ff0400720c */ /* 0x000fe20003f06270 */
[----:B0-----:R-:W0:-:S10]  /*4330*/  DMUL R50, R46, c[0x2][0x0] ;  /* 0x008000002e327a28 */ /* 0x001e140000000000 */
[----:B0-----:R-:W0:Y:S02]  /*4340*/  F2F.F32.F64 R50, R50 ;  /* 0x0000003200327310 */ /* 0x001e240000301000 */
[----:B0-----:R-:W-:-:S06]  /*4350*/  FSEL R48, -R50, R50, !P0 ;  /* 0x0000003232307208 */ /* 0x001fcc0004000100 */
.L_x_34:
[----:B------:R-:W-:Y:S05]  /*4360*/  BSYNC B0 ;  /* 0x0000000000007941 */ /* 0x000fea0003800000 */
.L_x_33:
[----:B------:R-:W-:Y:S01]  /*4370*/  LOP3.LUT R0, R6, 0x1, RZ, 0xc0, !PT ;  /* 0x0000000106007812 */ /* 0x000fe200078ec0ff */
[----:B------:R-:W-:Y:S01]  /*4380*/  FMUL.FTZ R47, R48, R48 ;  /* 0x00000030302f7220 */ /* 0x000fe20000410000 */
[----:B------:R-:W-:Y:S01]  /*4390*/  IMAD.MOV.U32 R4, RZ, RZ, -0x46b2bead ;  /* 0xb94d4153ff047424 */ /* 0x000fe200078e00ff */
[----:B------:R-:W-:Y:S01]  /*43a0*/  FSETP.GE.AND P6, PT, R63, 105615, PT ;  /* 0x47ce47803f00780b */ /* 0x000fe20003fc6000 */
[----:B------:R-:W-:Y:S01]  /*43b0*/  IMAD.MOV.U32 R41, RZ, RZ, 0x3c0885e4 ;  /* 0x3c0885e4ff297424 */ /* 0x000fe200078e00ff */
[----:B------:R-:W-:Y:S01]  /*43c0*/  ISETP.NE.U32.AND P0, PT, R0, 0x1, PT ;  /* 0x000000010000780c */ /* 0x000fe20003f05070 */
[----:B------:R-:W-:Y:S01]  /*43d0*/  IMAD.MOV.U32 R40, RZ, RZ, -0x41d55558 ;  /* 0xbe2aaaa8ff287424 */ /* 0x000fe200078e00ff */
[----:B------:R-:W-:Y:S11]  /*43e0*/  BSSY B0, `(.L_x_36) ;  /* 0x000003f000007945 */ /* 0x000ff60003800000 */
[----:B------:R-:W-:-:S02]  /*43f0*/  @!P0 IMAD.MOV.U32 R0, RZ, RZ, 0x37cbac00 ;  /* 0x37cbac00ff008424 */ /* 0x000fc400078e00ff */
[----:B------:R-:W-:Y:S02]  /*4400*/  @!P0 IMAD.MOV.U32 R41, RZ, RZ, 0x3d2aaabb ;  /* 0x3d2aaabbff298424 */ /* 0x000fe400078e00ff */
[C---:B------:R-:W-:Y:S01]  /*4410*/  @!P0 FFMA.FTZ R4, R47.reuse, R0, -0.0013887860113754868507 ;  /* 0xbab607ed2f048423 */ /* 0x040fe20000010000 */
[----:B------:R-:W-:Y:S01]  /*4420*/  FSEL R0, R48, 1, P0 ;  /* 0x3f80000030007808 */ /* 0x000fe20000000000 */
[----:B------:R-:W-:Y:S01]  /*4430*/  @!P0 IMAD.MOV.U32 R40, RZ, RZ, -0x41000001 ;  /* 0xbeffffffff288424 */ /* 0x000fe200078e00ff */
[----:B------:R-:W-:Y:S01]  /*4440*/  LOP3.LUT P0, RZ, R6, 0x2, RZ, 0xc0, !PT ;  /* 0x0000000206ff7812 */ /* 0x000fe2000780c0ff */
[C---:B------:R-:W-:Y:S02]  /*4450*/  FFMA.FTZ R41, R47.reuse, R4, R41 ;  /* 0x000000042f297223 */ /* 0x040fe40000010029 */
[C---:B------:R-:W-:Y:S02]  /*4460*/  FFMA.FTZ R51, R47.reuse, R0, RZ ;  /* 0x000000002f337223 */ /* 0x040fe400000100ff */
[----:B------:R-:W-:-:S04]  /*4470*/  FFMA.FTZ R41, R47, R41, R40 ;  /* 0x000000292f297223 */ /* 0x000fc80000010028 */
[----:B------:R-:W-:-:S04]  /*4480*/  FFMA.FTZ R0, R51, R41, R0 ;  /* 0x0000002933007223 */ /* 0x000fc80000010000 */
        /* <DEDUP_REMOVED lines=9> */
[----:B------:R-:W-:Y:S01]  /*4520*/  LOP3.LUT R4, R46, 0xe0, RZ, 0xc0, !PT ;  /* 0x000000e02e047812 */ /* 0x000fe200078ec0ff */
[----:B------:R-:W-:Y:S01]  /*4530*/  IMAD.MOV.U32 R47, RZ, RZ, R1 ;  /* 0x000000ffff2f7224 */ /* 0x000fe200078e0001 */
[----:B------:R-:W-:Y:S02]  /*4540*/  LOP3.LUT R48, R6, 0x80000000, RZ, 0xfc, !PT ;  /* 0x8000000006307812 */ /* 0x000fe400078efcff */
[----:B------:R-:W-:-:S04]  /*4550*/  IADD3 R4, R4, -0x80, RZ ;  /* 0xffffff8004047810 */ /* 0x000fc80007ffe0ff */
[----:B------:R-:W-:Y:S02]  /*4560*/  SHF.R.U32.HI R4, RZ, 0x5, R4 ;  /* 0x00000005ff047819 */ /* 0x000fe40000011604 */
.L_x_38:
        /* <DEDUP_REMOVED lines=26> */
[C---:B------:R-:W-:Y:S02]  /*4710*/  LEA.HI R7, R49.reuse, R4, RZ, 0x1 ;  /* 0x0000000431077211 */ /* 0x040fe400078f08ff */
[----:B------:R-:W-:-:S03]  /*4720*/  LOP3.LUT R14, R49, R14, RZ, 0x3c, !PT ;  /* 0x0000000e310e7212 */ /* 0x000fc600078e3cff */
[----:B------:R-:W-:-:S04]  /*4730*/  IMAD.MOV R4, RZ, RZ, -R7 ;  /* 0x000000ffff047224 */ /* 0x000fc800078e0a07 */
[----:B------:R-:W-:Y:S01]  /*4740*/  @!P0 IMAD.MOV.U32 R7, RZ, RZ, R4 ;  /* 0x000000ffff078224 */ /* 0x000fe200078e0004 */
[----:B------:R-:W-:Y:S02]  /*4750*/  SHF.R.S32.HI R4, RZ, 0x1f, R49 ;  /* 0x0000001fff047819 */ /* 0x000fe40000011431 */
[----:B------:R-:W-:Y:S02]  /*4760*/  ISETP.GE.AND P0, PT, R14, RZ, PT ;  /* 0x000000ff0e00720c */ /* 0x000fe40003f06270 */
[C---:B------:R-:W-:Y:S02]  /*4770*/  LOP3.LUT R40, R4.reuse, R6, RZ, 0x3c, !PT ;  /* 0x0000000604287212 */ /* 0x040fe400078e3cff */
[----:B0-----:R-:W-:-:S06]  /*4780*/  LOP3.LUT R41, R4, R49, RZ, 0x3c, !PT ;  /* 0x0000003104297212 */ /* 0x001fcc00078e3cff */
[----:B------:R-:W0:Y:S02]  /*4790*/  I2F.F64.S64 R40, R40 ;  /* 0x0000002800287312 */ /* 0x000e240000301c00 */
[----:B0-----:R-:W0:-:S10]  /*47a0*/  DMUL R46, R40, c[0x2][0x0] ;  /* 0x00800000282e7a28 */ /* 0x001e140000000000 */
[----:B0-----:R-:W0:Y:S02]  /*47b0*/  F2F.F32.F64 R46, R46 ;  /* 0x0000002e002e7310 */ /* 0x001e240000301000 */
[----:B0-----:R-:W-:-:S06]  /*47c0*/  FSEL R49, -R46, R46, !P0 ;  /* 0x0000002e2e317208 */ /* 0x001fcc0004000100 */
.L_x_37:
[----:B------:R-:W-:Y:S05]  /*47d0*/  BSYNC B0 ;  /* 0x0000000000007941 */ /* 0x000fea0003800000 */
.L_x_36:
        /* <DEDUP_REMOVED lines=33> */
.L_x_41:
[----:B------:R-:W-:-:S04]  /*49f0*/  IADD3 R46, P0, R7, c[0x4][0x8], RZ ;  /* 0x01000200072e7a10 */ /* 0x000fc80007f1e0ff */
[----:B------:R-:W-:-:S05]  /*4a00*/  IADD3.X R47, R40, c[0x4][0xc], RZ, P0, !PT ;  /* 0x01000300282f7a10 */ /* 0x000fca00007fe4ff */
[----:B------:R0:W2:Y:S01]  /*4a10*/  LDG.E.CONSTANT R49, [R46.64] ;  /* 0x000000042e317981 */ /* 0x0000a2000c1e9900 */
[----:B------:R-:W-:-:S04]  /*4a20*/  IADD3 R7, P1, R7, 0x4, RZ ;  /* 0x0000000407077810 */ /* 0x000fc80007f3e0ff */
[----:B------:R-:W-:Y:S01]  /*4a30*/  ISETP.NE.U32.AND P0, PT, R7, 0x18, PT ;  /* 0x000000180700780c */ /* 0x000fe20003f05070 */
[----:B------:R-:W-:Y:S02]  /*4a40*/  IMAD.X R40, RZ, RZ, R40, P1 ;  /* 0x000000ffff287224 */ /* 0x000fe400008e0628 */
[----:B0-----:R-:W-:-:S03]  /*4a50*/  IMAD.MOV.U32 R46, RZ, RZ, R4 ;  /* 0x000000ffff2e7224 */ /* 0x001fc600078e0004 */
        /* <DEDUP_REMOVED lines=10> */
[----:B------:R-:W2:Y:S04]  /*4b00*/  LDL R7, [R48+0x14] ;  /* 0x0000140030077983 */ /* 0x000ea80000100800 */
[----:B------:R-:W2:Y:S04]  /*4b10*/  LDL R6, [R48+0x18] ;  /* 0x0000180030067983 */ /* 0x000ea80000100800 */
[----:B------:R-:W3:Y:S01]  /*4b20*/  @P0 LDL R14, [R48+0x10] ;  /* 0x00001000300e0983 */ /* 0x000ee20000100800 */
[----:B------:R-:W-:-:S02]  /*4b30*/  ISETP.GE.AND P1, PT, R42, RZ, PT ;  /* 0x000000ff2a00720c */ /* 0x000fc40003f26270 */
[-C--:B--2---:R-:W-:Y:S02]  /*4b40*/  SHF.L.W.U32.HI R40, R7, R50.reuse, R6 ;  /* 0x0000003207287219 */ /* 0x084fe40000010e06 */
[----:B---3--:R-:W-:-:S04]  /*4b50*/  @P0 SHF.L.W.U32.HI R7, R14, R50, R7 ;  /* 0x000000320e070219 */ /* 0x008fc80000010e07 */
[C-C-:B------:R-:W-:Y:S02]  /*4b60*/  SHF.L.W.U32.HI R55, R7.reuse, 0x2, R40.reuse ;  /* 0x0000000207377819 */ /* 0x140fe40000010e28 */
[----:B------:R-:W-:Y:S02]  /*4b70*/  SHF.L.U32 R7, R7, 0x2, RZ ;  /* 0x0000000207077819 */ /* 0x000fe400000006ff */
[----:B------:R-:W-:Y:S02]  /*4b80*/  SHF.R.S32.HI R14, RZ, 0x1f, R55 ;  /* 0x0000001fff0e7819 */ /* 0x000fe40000011437 */
[----:B------:R-:W-:Y:S02]  /*4b90*/  SHF.R.U32.HI R40, RZ, 0x1e, R40 ;  /* 0x0000001eff287819 */ /* 0x000fe40000011628 */
[C---:B------:R-:W-:Y:S02]  /*4ba0*/  LOP3.LUT R6, R14.reuse, R7, RZ, 0x3c, !PT ;  /* 0x000000070e067212 */ /* 0x040fe400078e3cff */
[----:B------:R-:W-:-:S02]  /*4bb0*/  LOP3.LUT R7, R14, R55, RZ, 0x3c, !PT ;  /* 0x000000370e077212 */ /* 0x000fc400078e3cff */
[C---:B------:R-:W-:Y:S02]  /*4bc0*/  LOP3.LUT R42, R55.reuse, R42, RZ, 0x3c, !PT ;  /* 0x0000002a372a7212 */ /* 0x040fe400078e3cff */
[----:B------:R-:W-:Y:S02]  /*4bd0*/  LEA.HI R55, R55, R40, RZ, 0x1 ;  /* 0x0000002837377211 */ /* 0x000fe400078f08ff */
[----:B------:R-:W1:Y:S01]  /*4be0*/  I2F.F64.S64 R6, R6 ;  /* 0x0000000600067312 */ /* 0x000e620000301c00 */
[----:B------:R-:W-:Y:S02]  /*4bf0*/  ISETP.GE.AND P0, PT, R42, RZ, PT ;  /* 0x000000ff2a00720c */ /* 0x000fe40003f06270 */
[----:B0-----:R-:W-:-:S04]  /*4c00*/  IMAD.MOV R4, RZ, RZ, -R55 ;  /* 0x000000ffff047224 */ /* 0x001fc800078e0a37 */
[----:B------:R-:W-:Y:S01]  /*4c10*/  @!P1 IMAD.MOV.U32 R55, RZ, RZ, R4 ;  /* 0x000000ffff379224 */ /* 0x000fe200078e0004 */
[----:B-1----:R-:W0:-:S10]  /*4c20*/  DMUL R46, R6, c[0x2][0x0] ;  /* 0x00800000062e7a28 */ /* 0x002e140000000000 */
[----:B0-----:R-:W0:Y:S02]  /*4c30*/  F2F.F32.F64 R46, R46 ;  /* 0x0000002e002e7310 */ /* 0x001e240000301000 */
[----:B0-----:R-:W-:-:S06]  /*4c40*/  FSEL R54, -R46, R46, !P0 ;  /* 0x0000002e2e367208 */ /* 0x001fcc0004000100 */
.L_x_40:
[----:B------:R-:W-:Y:S05]  /*4c50*/  BSYNC B0 ;  /* 0x0000000000007941 */ /* 0x000fea0003800000 */
.L_x_39:
[----:B------:R-:W-:Y:S01]  /*4c60*/  LOP3.LUT R4, R55, 0x1, RZ, 0xc0, !PT ;  /* 0x0000000137047812 */ /* 0x000fe200078ec0ff */
[----:B------:R-:W-:Y:S01]  /*4c70*/  FMUL.FTZ R40, R54, R54 ;  /* 0x0000003636287220 */ /* 0x000fe20000410000 */
[----:B------:R-:W-:Y:S01]  /*4c80*/  IMAD.MOV.U32 R6, RZ, RZ, -0x46b2bead ;  /* 0xb94d4153ff067424 */ /* 0x000fe200078e00ff */
[----:B------:R-:W-:Y:S01]  /*4c90*/  FSETP.GE.AND P2, PT, R65, 105615, PT ;  /* 0x47ce47804100780b */ /* 0x000fe20003f46000 */
[----:B------:R-:W-:Y:S01]  /*4ca0*/  IMAD.MOV.U32 R7, RZ, RZ, 0x3c0885e4 ;  /* 0x3c0885e4ff077424 */ /* 0x000fe200078e00ff */
[----:B------:R-:W-:Y:S01]  /*4cb0*/  ISETP.NE.U32.AND P0, PT, R4, 0x1, PT ;  /* 0x000000010400780c */ /* 0x000fe20003f05070 */
[----:B------:R-:W-:Y:S01]  /*4cc0*/  IMAD.MOV.U32 R14, RZ, RZ, -0x41d55558 ;  /* 0xbe2aaaa8ff0e7424 */ /* 0x000fe200078e00ff */
[----:B------:R-:W-:Y:S01]  /*4cd0*/  LOP3.LUT P1, RZ, R55, 0x2, RZ, 0xc0, !PT ;  /* 0x0000000237ff7812 */ /* 0x000fe2000782c0ff */
[----:B------:R-:W-:Y:S01]  /*4ce0*/  BSSY B0, `(.L_x_42) ;  /* 0x000003f000007945 */ /* 0x000fe20003800000 */
[----:B------:R-:W-:-:S09]  /*4cf0*/  FSEL R4, R54, 1, P0 ;  /* 0x3f80000036047808 */ /* 0x000fd20000000000 */
[----:B------:R-:W-:Y:S02]  /*4d00*/  @!P0 IMAD.MOV.U32 R47, RZ, RZ, 0x37cbac00 ;  /* 0x37cbac00ff2f8424 */ /* 0x000fe400078e00ff */
[----:B------:R-:W-:Y:S02]  /*4d10*/  @!P0 IMAD.MOV.U32 R7, RZ, RZ, 0x3d2aaabb ;  /* 0x3d2aaabbff078424 */ /* 0x000fe400078e00ff */
[C---:B------:R-:W-:Y:S01]  /*4d20*/  @!P0 FFMA.FTZ R6, R40.reuse, R47, -0.0013887860113754868507 ;  /* 0xbab607ed28068423 */ /* 0x040fe2000001002f */
[----:B------:R-:W-:Y:S01]  /*4d30*/  @!P0 IMAD.MOV.U32 R14, RZ, RZ, -0x41000001 ;  /* 0xbeffffffff0e8424 */ /* 0x000fe200078e00ff */
[C---:B------:R-:W-:Y:S02]  /*4d40*/  FFMA.FTZ R47, R40.reuse, R4, RZ ;  /* 0x00000004282f7223 */ /* 0x040fe400000100ff */
[----:B------:R-:W-:-:S04]  /*4d50*/  FFMA.FTZ R7, R40, R6, R7 ;  /* 0x0000000628077223 */ /* 0x000fc80000010007 */
        /* <DEDUP_REMOVED lines=17> */
.L_x_44:
        /* <DEDUP_REMOVED lines=14> */
[C---:B------:R-:W-:Y:S01]  /*4f50*/  LOP3.LUT P0, RZ, R43.reuse, 0xf800000, RZ, 0xc0, !PT ;  /* 0x0f8000002bff7812 */ /* 0x040fe2000780c0ff */
        /* <DEDUP_REMOVED lines=23> */
.L_x_43:
[----:B------:R-:W-:Y:S05]  /*50d0*/  BSYNC B0 ;  /* 0x0000000000007941 */ /* 0x000fea0003800000 */
.L_x_42:
[----:B------:R-:W-:Y:S01]  /*50e0*/  LOP3.LUT R6, R57, 0x1, RZ, 0xc0, !PT ;  /* 0x0000000139067812 */ /* 0x000fe200078ec0ff */
[----:B------:R-:W-:Y:S01]  /*50f0*/  FMUL.FTZ R40, R56, R56 ;  /* 0x0000003838287220 */ /* 0x000fe20000410000 */
[----:B------:R-:W-:Y:S01]  /*5100*/  IMAD.MOV.U32 R43, RZ, RZ, 0x3c0885e4 ;  /* 0x3c0885e4ff2b7424 */ /* 0x000fe200078e00ff */
[----:B------:R-:W-:Y:S01]  /*5110*/  FSETP.GE.AND P2, PT, R45, 105615, PT ;  /* 0x47ce47802d00780b */ /* 0x000fe20003f46000 */
[----:B------:R-:W-:Y:S01]  /*5120*/  IMAD.MOV.U32 R14, RZ, RZ, -0x41d55558 ;  /* 0xbe2aaaa8ff0e7424 */ /* 0x000fe200078e00ff */
[----:B------:R-:W-:Y:S01]  /*5130*/  ISETP.NE.U32.AND P0, PT, R6, 0x1, PT ;  /* 0x000000010600780c */ /* 0x000fe20003f05070 */
[----:B------:R-:W-:Y:S01]  /*5140*/  IMAD.MOV.U32 R6, RZ, RZ, -0x46b2bead ;  /* 0xb94d4153ff067424 */ /* 0x000fe200078e00ff */
[----:B------:R-:W-:Y:S01]  /*5150*/  LOP3.LUT P1, RZ, R57, 0x2, RZ, 0xc0, !PT ;  /* 0x0000000239ff7812 */ /* 0x000fe2000782c0ff */
[----:B------:R-:W-:Y:S10]  /*5160*/  BSSY B0, `(.L_x_45) ;  /* 0x000003f000007945 */ /* 0x000ff40003800000 */
[----:B------:R-:W-:Y:S01]  /*5170*/  @!P0 MOV R7, 0x37cbac00 ;  /* 0x37cbac0000078802 */ /* 0x000fe20000000f00 */
[----:B------:R-:W-:-:S02]  /*5180*/  @!P0 IMAD.MOV.U32 R43, RZ, RZ, 0x3d2aaabb ;  /* 0x3d2aaabbff2b8424 */ /* 0x000fc400078e00ff */
[----:B------:R-:W-:Y:S02]  /*5190*/  @!P0 IMAD.MOV.U32 R14, RZ, RZ, -0x41000001 ;  /* 0xbeffffffff0e8424 */ /* 0x000fe400078e00ff */
[----:B------:R-:W-:Y:S01]  /*51a0*/  @!P0 FFMA.FTZ R6, R40, R7, -0.0013887860113754868507 ;  /* 0xbab607ed28068423 */ /* 0x000fe20000010007 */
[----:B------:R-:W-:-:S03]  /*51b0*/  FSEL R7, R56, 1, P0 ;  /* 0x3f80000038077808 */ /* 0x000fc60000000000 */
        /* <DEDUP_REMOVED lines=19> */
.L_x_47:
[----:B------:R-:W-:-:S04]  /*52f0*/  IADD3 R46, P0, R45, c[0x4][0x8], RZ ;  /* 0x010002002d2e7a10 */ /* 0x000fc80007f1e0ff */
[----:B------:R-:W-:-:S06]  /*5300*/  IADD3.X R47, R48, c[0x4][0xc], RZ, P0, !PT ;  /* 0x01000300302f7a10 */ /* 0x000fcc00007fe4ff */
        /* <DEDUP_REMOVED lines=25> */
[----:B------:R-:W-:Y:S02]  /*54a0*/  LOP3.LUT R44, R59, R44, RZ, 0x3c, !PT ;  /* 0x0000002c3b2c7212 */ /* 0x000fe400078e3cff */
[C---:B------:R-:W-:Y:S02]  /*54b0*/  LOP3.LUT R42, R40.reuse, R43, RZ, 0x3c, !PT ;  /* 0x0000002b282a7212 */ /* 0x040fe400078e3cff */
[----:B------:R-:W-:-:S02]  /*54c0*/  LOP3.LUT R43, R40, R59, RZ, 0x3c, !PT ;  /* 0x0000003b282b7212 */ /* 0x000fc400078e3cff */
[----:B------:R-:W-:Y:S02]  /*54d0*/  LEA.HI R59, R59, R14, RZ, 0x1 ;  /* 0x0000000e3b3b7211 */ /* 0x000fe400078f08ff */
[----:B------:R-:W-:Y:S02]  /*54e0*/  ISETP.GE.AND P0, PT, R44, RZ, PT ;  /* 0x000000ff2c00720c */ /* 0x000fe40003f06270 */
[----:B------:R-:W1:Y:S01]  /*54f0*/  I2F.F64.S64 R42, R42 ;  /* 0x0000002a002a7312 */ /* 0x000e620000301c00 */
[----:B0-----:R-:W-:-:S04]  /*5500*/  IMAD.MOV R6, RZ, RZ, -R59 ;  /* 0x000000ffff067224 */ /* 0x001fc800078e0a3b */
[----:B------:R-:W-:Y:S01]  /*5510*/  @!P1 IMAD.MOV.U32 R59, RZ, RZ, R6 ;  /* 0x000000ffff3b9224 */ /* 0x000fe200078e0006 */
[----:B-1----:R-:W0:-:S10]  /*5520*/  DMUL R46, R42, c[0x2][0x0] ;  /* 0x008000002a2e7a28 */ /* 0x002e140000000000 */
[----:B0-----:R-:W0:Y:S02]  /*5530*/  F2F.F32.F64 R46, R46 ;  /* 0x0000002e002e7310 */ /* 0x001e240000301000 */
[----:B0-----:R-:W-:-:S06]  /*5540*/  FSEL R58, -R46, R46, !P0 ;  /* 0x0000002e2e3a7208 */ /* 0x001fcc0004000100 */
.L_x_46:
[----:B------:R-:W-:Y:S05]  /*5550*/  BSYNC B0 ;  /* 0x0000000000007941 */ /* 0x000fea0003800000 */
.L_x_45:
[C---:B------:R-:W-:Y:S01]  /*5560*/  LOP3.LUT R6, R59.reuse, 0x1, RZ, 0xc0, !PT ;  /* 0x000000013b067812 */ /* 0x040fe200078ec0ff */
[----:B-----5:R-:W-:Y:S01]  /*5570*/  @!P5 FADD R29, RZ, -R37 ;  /* 0x80000025ff1dd221 */ /* 0x020fe20000000000 */
[----:B------:R-:W-:Y:S01]  /*5580*/  FMUL.FTZ R37, R58, R58 ;  /* 0x0000003a3a257220 */ /* 0x000fe20000410000 */
[----:B------:R-:W-:Y:S01]  /*5590*/  @!P5 FADD R27, RZ, -R35 ;  /* 0x80000023ff1bd221 */ /* 0x000fe20000000000 */
[----:B------:R-:W-:Y:S01]  /*55a0*/  ISETP.NE.U32.AND P0, PT, R6, 0x1, PT ;  /* 0x000000010600780c */ /* 0x000fe20003f05070 */
[----:B------:R-:W-:Y:S01]  /*55b0*/  IMAD.MOV.U32 R6, RZ, RZ, -0x46b2bead ;  /* 0xb94d4153ff067424 */ /* 0x000fe200078e00ff */
[----:B------:R-:W-:Y:S01]  /*55c0*/  LOP3.LUT P1, RZ, R59, 0x2, RZ, 0xc0, !PT ;  /* 0x000000023bff7812 */ /* 0x000fe2000782c0ff */
[----:B------:R-:W-:Y:S01]  /*55d0*/  IMAD.MOV.U32 R35, RZ, RZ, 0x3c0885e4 ;  /* 0x3c0885e4ff237424 */ /* 0x000fe200078e00ff */
[----:B------:R-:W-:Y:S01]  /*55e0*/  FSEL R58, R58, 1, P0 ;  /* 0x3f8000003a3a7808 */ /* 0x000fe20000000000 */
[----:B------:R-:W-:Y:S01]  /*55f0*/  @!P5 FADD R24, RZ, -R32 ;  /* 0x80000020ff18d221 */ /* 0x000fe20000000000 */
[----:B------:R-:W-:Y:S01]  /*5600*/  @!P5 FADD R25, RZ, -R33 ;  /* 0x80000021ff19d221 */ /* 0x000fe20000000000 */
[----:B------:R-:W-:Y:S01]  /*5610*/  @!P5 FADD R31, RZ, -R39 ;  /* 0x80000027ff1fd221 */ /* 0x000fe20000000000 */
[----:B------:R-:W-:Y:S01]  /*5620*/  @!P5 FADD R30, RZ, -R38 ;  /* 0x80000026ff1ed221 */ /* 0x000fe20000000000 */
[----:B------:R-:W-:Y:S01]  /*5630*/  FMUL R69, R24, R69 ;  /* 0x0000004518457220 */ /* 0x000fe20000400000 */
[----:B------:R-:W-:Y:S01]  /*5640*/  FMUL R24, R27, R0 ;  /* 0x000000001b187220 */ /* 0x000fe20000400000 */
[----:B------:R-:W-:Y:S01]  /*5650*/  @!P5 FADD R28, RZ, -R36 ;  /* 0x80000024ff1cd221 */ /* 0x000fe20000000000 */
[----:B------:R-:W-:Y:S01]  /*5660*/  @!P5 FADD R26, RZ, -R34 ;  /* 0x80000022ff1ad221 */ /* 0x000fe20000000000 */
[----:B------:R-:W-:Y:S01]  /*5670*/  @!P0 IMAD.MOV.U32 R14, RZ, RZ, 0x37cbac00 ;  /* 0x37cbac00ff0e8424 */ /* 0x000fe200078e00ff */
[----:B------:R-:W-:Y:S01]  /*5680*/  FMUL R60, R25, R60 ;  /* 0x0000003c193c7220 */ /* 0x000fe20000400000 */
[----:B------:R-:W-:Y:S01]  /*5690*/  @!P0 IMAD.MOV.U32 R35, RZ, RZ, 0x3d2aaabb ;  /* 0x3d2aaabbff238424 */ /* 0x000fe200078e00ff */
[----:B------:R-:W-:Y:S01]  /*56a0*/  FMUL R15, R26, R15 ;  /* 0x0000000f1a0f7220 */ /* 0x000fe20000400000 */
[C---:B------:R-:W-:Y:S01]  /*56b0*/  @!P0 FFMA.FTZ R6, R37.reuse, R14, -0.0013887860113754868507 ;  /* 0xbab607ed25068423 */ /* 0x040fe2000001000e */
[----:B------:R-:W-:Y:S01]  /*56c0*/  IMAD.MOV.U32 R14, RZ, RZ, -0x41d55558 ;  /* 0xbe2aaaa8ff0e7424 */ /* 0x000fe200078e00ff */
[----:B------:R-:W-:Y:S01]  /*56d0*/  FMUL R41, R28, R41 ;  /* 0x000000291c297220 */ /* 0x000fe20000400000 */
[----:B------:R-:W-:Y:S01]  /*56e0*/  @!P0 IMAD.MOV.U32 R14, RZ, RZ, -0x41000001 ;  /* 0xbeffffffff0e8424 */ /* 0x000fe200078e00ff */
[----:B------:R-:W-:Y:S01]  /*56f0*/  FFMA.FTZ R35, R37, R6, R35 ;  /* 0x0000000625237223 */ /* 0x000fe20000010023 */
[----:B------:R-:W-:Y:S01]  /*5700*/  LEA R6, P0, R13, c[0x0][0x170], 0x2 ;  /* 0x00005c000d067a11 */ /* 0x000fe200078010ff */
[----:B------:R-:W-:Y:S01]  /*5710*/  FMUL R4, R29, R4 ;  /* 0x000000041d047220 */ /* 0x000fe20000400000 */
[----:B------:R-:W-:Y:S01]  /*5720*/  FMUL R25, R30, R7 ;  /* 0x000000071e197220 */ /* 0x000fe20000400000 */
[C---:B------:R-:W-:Y:S01]  /*5730*/  FFMA.FTZ R35, R37.reuse, R35, R14 ;  /* 0x0000002325237223 */ /* 0x040fe2000001000e */
[----:B------:R-:W-:Y:S01]  /*5740*/  FFMA.FTZ R37, R37, R58, RZ ;  /* 0x0000003a25257223 */ /* 0x000fe200000100ff */
[----:B------:R-:W-:Y:S01]  /*5750*/  SHF.R.S32.HI R14, RZ, 0x1f, R13 ;  /* 0x0000001fff0e7819 */ /* 0x000fe2000001140d */
[----:B------:R-:W-:Y:S01]  /*5760*/  FFMA R16, R16, R3, R69 ;  /* 0x0000000310107223 */ /* 0x000fe20000000045 */
[----:B------:R-:W-:Y:S01]  /*5770*/  FFMA R17, R17, R2, R60 ;  /* 0x0000000211117223 */ /* 0x000fe2000000003c */
[----:B------:R-:W-:Y:S01]  /*5780*/  FFMA.FTZ R0, R37, R35, R58 ;  /* 0x0000002325007223 */ /* 0x000fe2000001003a */
[----:B------:R-:W-:Y:S01]  /*5790*/  LEA.HI.X R7, R13, c[0x0][0x174], R14, 0x2, P0 ;  /* 0x00005d000d077a11 */ /* 0x000fe200000f140e */
[----:B------:R-:W-:Y:S01]  /*57a0*/  FFMA R18, R18, R5, R15 ;  /* 0x0000000512127223 */ /* 0x000fe2000000000f */
[----:B------:R-:W-:Y:S01]  /*57b0*/  FFMA R19, R19, R8, R24 ;  /* 0x0000000813137223 */ /* 0x000fe20000000018 */
[----:B------:R-:W-:Y:S01]  /*57c0*/  @P1 FFMA.FTZ R0, R0, -1, RZ ;  /* 0xbf80000000001823 */ /* 0x000fe200000100ff */
[----:B------:R-:W-:Y:S01]  /*57d0*/  FFMA R20, R20, R9, R41 ;  /* 0x0000000914147223 */ /* 0x000fe20000000029 */
[----:B------:R-:W-:Y:S01]  /*57e0*/  FFMA R21, R21, R10, R4 ;  /* 0x0000000a15157223 */ /* 0x000fe20000000004 */
[----:B------:R-:W-:Y:S01]  /*57f0*/  FFMA R22, R22, R11, R25 ;  /* 0x0000000b16167223 */ /* 0x000fe20000000019 */
[----:B------:R-:W-:Y:S01]  /*5800*/  FMUL R0, R31, R0 ;  /* 0x000000001f007220 */ /* 0x000fe20000400000 */
[----:B------:R-:W-:Y:S03]  /*5810*/  STG.E.128 [R6.64], R16 ;  /* 0x0000001006007986 */ /* 0x000fe6000c101d04 */
[----:B------:R-:W-:-:S05]  /*5820*/  FFMA R23, R23, R12, R0 ;  /* 0x0000000c17177223 */ /* 0x000fca0000000000 */
[----:B------:R-:W-:Y:S01]  /*5830*/  STG.E.128 [R6.64+0x800], R20 ;  /* 0x0008001406007986 */ /* 0x000fe2000c101d04 */
[----:B------:R-:W-:Y:S05]  /*5840*/  EXIT ;  /* 0x000000000000794d */ /* 0x000fea0003800000 */
.L_x_48:
[----:B------:R-:W-:-:S00]  /*5850*/  BRA `(.L_x_48) ;  /* 0xfffffff000007947 */ /* 0x000fc0000383ffff */
[----:B------:R-:W-:-:S00]  /*5860*/  NOP ;  /* 0x0000000000007918 */ /* 0x000fc00000000000 */
        /* <DEDUP_REMOVED lines=9> */
.L_x_49:


//--------------------- .nv.global.init           --------------------------
	.section	.nv.global.init,"aw",@progbits
	.align	4
.nv.global.init:
	.type		__cudart_i2opi_f,@object
	.size		__cudart_i2opi_f,(_$_str - __cudart_i2opi_f)
__cudart_i2opi_f:
        /*0000*/ 	.byte	0x41, 0x90, 0x43, 0x3c, 0x99, 0x95, 0x62, 0xdb, 0xc0, 0xdd, 0x34, 0xf5, 0xd1, 0x57, 0x27, 0xfc
        /*0010*/ 	.byte	0x29, 0x15, 0x44, 0x4e, 0x6e, 0x83, 0xf9, 0xa2
	.type		_$_str,@object
	.size		_$_str,(.L_0 - _$_str)
_$_str:
        /*0018*/ 	.byte	0x5f, 0x5f, 0x43, 0x55, 0x44, 0x41, 0x5f, 0x46, 0x54, 0x5a, 0x00
.L_0:
